//
// Generated by NVIDIA NVVM Compiler
//
// Compiler Build ID: CL-36424714
// Cuda compilation tools, release 13.0, V13.0.88
// Based on NVVM 20.0.0
//

.version 9.0
.target sm_100
.address_size 64

	// .globl	_Z9cipherDESPyS_S_S_S_PiS0_S0_S0_S0_S0_S0_S_S_
.extern .func  (.param .b32 func_retval0) vprintf
(
	.param .b64 vprintf_param_0,
	.param .b64 vprintf_param_1
)
;
.global .align 1 .b8 $str[18] = {72, 101, 120, 32, 67, 105, 112, 104, 101, 114, 58, 32, 37, 108, 108, 88, 10};

.visible .entry _Z9cipherDESPyS_S_S_S_PiS0_S0_S0_S0_S0_S0_S_S_(
	.param .u64 .ptr .align 1 _Z9cipherDESPyS_S_S_S_PiS0_S0_S0_S0_S0_S0_S_S__param_0,
	.param .u64 .ptr .align 1 _Z9cipherDESPyS_S_S_S_PiS0_S0_S0_S0_S0_S0_S_S__param_1,
	.param .u64 .ptr .align 1 _Z9cipherDESPyS_S_S_S_PiS0_S0_S0_S0_S0_S0_S_S__param_2,
	.param .u64 .ptr .align 1 _Z9cipherDESPyS_S_S_S_PiS0_S0_S0_S0_S0_S0_S_S__param_3,
	.param .u64 .ptr .align 1 _Z9cipherDESPyS_S_S_S_PiS0_S0_S0_S0_S0_S0_S_S__param_4,
	.param .u64 .ptr .align 1 _Z9cipherDESPyS_S_S_S_PiS0_S0_S0_S0_S0_S0_S_S__param_5,
	.param .u64 .ptr .align 1 _Z9cipherDESPyS_S_S_S_PiS0_S0_S0_S0_S0_S0_S_S__param_6,
	.param .u64 .ptr .align 1 _Z9cipherDESPyS_S_S_S_PiS0_S0_S0_S0_S0_S0_S_S__param_7,
	.param .u64 .ptr .align 1 _Z9cipherDESPyS_S_S_S_PiS0_S0_S0_S0_S0_S0_S_S__param_8,
	.param .u64 .ptr .align 1 _Z9cipherDESPyS_S_S_S_PiS0_S0_S0_S0_S0_S0_S_S__param_9,
	.param .u64 .ptr .align 1 _Z9cipherDESPyS_S_S_S_PiS0_S0_S0_S0_S0_S0_S_S__param_10,
	.param .u64 .ptr .align 1 _Z9cipherDESPyS_S_S_S_PiS0_S0_S0_S0_S0_S0_S_S__param_11,
	.param .u64 .ptr .align 1 _Z9cipherDESPyS_S_S_S_PiS0_S0_S0_S0_S0_S0_S_S__param_12,
	.param .u64 .ptr .align 1 _Z9cipherDESPyS_S_S_S_PiS0_S0_S0_S0_S0_S0_S_S__param_13
)
{
	.local .align 8 .b8 	__local_depot0[8];
	.reg .b64 	%SP;
	.reg .b64 	%SPL;
	.reg .pred 	%p<197>;
	.reg .b32 	%r<525>;
	.reg .b64 	%rd<1051>;

	mov.u64 	%SPL, __local_depot0;
	cvta.local.u64 	%SP, %SPL;
	ld.param.u64 	%rd153, [_Z9cipherDESPyS_S_S_S_PiS0_S0_S0_S0_S0_S0_S_S__param_0];
	ld.param.u64 	%rd154, [_Z9cipherDESPyS_S_S_S_PiS0_S0_S0_S0_S0_S0_S_S__param_1];
	ld.param.u64 	%rd155, [_Z9cipherDESPyS_S_S_S_PiS0_S0_S0_S0_S0_S0_S_S__param_2];
	ld.param.u64 	%rd145, [_Z9cipherDESPyS_S_S_S_PiS0_S0_S0_S0_S0_S0_S_S__param_4];
	ld.param.u64 	%rd156, [_Z9cipherDESPyS_S_S_S_PiS0_S0_S0_S0_S0_S0_S_S__param_5];
	ld.param.u64 	%rd147, [_Z9cipherDESPyS_S_S_S_PiS0_S0_S0_S0_S0_S0_S_S__param_7];
	ld.param.u64 	%rd149, [_Z9cipherDESPyS_S_S_S_PiS0_S0_S0_S0_S0_S0_S_S__param_9];
	ld.param.u64 	%rd150, [_Z9cipherDESPyS_S_S_S_PiS0_S0_S0_S0_S0_S0_S_S__param_10];
	ld.param.u64 	%rd151, [_Z9cipherDESPyS_S_S_S_PiS0_S0_S0_S0_S0_S0_S_S__param_11];
	ld.param.u64 	%rd157, [_Z9cipherDESPyS_S_S_S_PiS0_S0_S0_S0_S0_S0_S_S__param_12];
	ld.param.u64 	%rd158, [_Z9cipherDESPyS_S_S_S_PiS0_S0_S0_S0_S0_S0_S_S__param_13];
	cvta.to.global.u64 	%rd1, %rd157;
	cvta.to.global.u64 	%rd2, %rd156;
	cvta.to.global.u64 	%rd3, %rd158;
	cvta.to.global.u64 	%rd1038, %rd155;
	cvta.to.global.u64 	%rd5, %rd153;
	cvta.to.global.u64 	%rd6, %rd154;
	mov.b64 	%rd990, 0;
	mov.b32 	%r517, 55;
$L__BB0_1:
	mul.wide.u32 	%rd159, %r517, 4;
	add.s64 	%rd8, %rd2, %rd159;
	ld.global.u32 	%r23, [%rd8];
	shr.s32 	%r24, %r23, 31;
	shr.u32 	%r25, %r24, 29;
	add.s32 	%r26, %r23, %r25;
	shr.s32 	%r27, %r26, 3;
	mul.wide.s32 	%rd160, %r27, 8;
	add.s64 	%rd161, %rd1, %rd160;
	ld.global.u64 	%rd162, [%rd161];
	neg.s32 	%r28, %r23;
	and.b32  	%r29, %r28, 7;
	mov.b32 	%r30, 1;
	shl.b32 	%r31, %r30, %r29;
	cvt.u64.u32 	%rd163, %r31;
	and.b64  	%rd164, %rd162, %rd163;
	setp.eq.s64 	%p1, %rd164, 0;
	@%p1 bra 	$L__BB0_3;
	sub.s32 	%r32, 55, %r517;
	mov.b64 	%rd165, 1;
	shl.b64 	%rd166, %rd165, %r32;
	or.b64  	%rd990, %rd166, %rd990;
$L__BB0_3:
	ld.global.u32 	%r33, [%rd8+-4];
	shr.s32 	%r34, %r33, 31;
	shr.u32 	%r35, %r34, 29;
	add.s32 	%r36, %r33, %r35;
	shr.s32 	%r37, %r36, 3;
	mul.wide.s32 	%rd167, %r37, 8;
	add.s64 	%rd168, %rd1, %rd167;
	ld.global.u64 	%rd169, [%rd168];
	neg.s32 	%r38, %r33;
	and.b32  	%r39, %r38, 7;
	mov.b32 	%r40, 1;
	shl.b32 	%r41, %r40, %r39;
	cvt.u64.u32 	%rd170, %r41;
	and.b64  	%rd171, %rd169, %rd170;
	setp.eq.s64 	%p2, %rd171, 0;
	@%p2 bra 	$L__BB0_5;
	sub.s32 	%r42, 56, %r517;
	mov.b64 	%rd172, 1;
	shl.b64 	%rd173, %rd172, %r42;
	or.b64  	%rd990, %rd173, %rd990;
$L__BB0_5:
	ld.global.u32 	%r43, [%rd8+-8];
	shr.s32 	%r44, %r43, 31;
	shr.u32 	%r45, %r44, 29;
	add.s32 	%r46, %r43, %r45;
	shr.s32 	%r47, %r46, 3;
	mul.wide.s32 	%rd174, %r47, 8;
	add.s64 	%rd175, %rd1, %rd174;
	ld.global.u64 	%rd176, [%rd175];
	neg.s32 	%r48, %r43;
	and.b32  	%r49, %r48, 7;
	mov.b32 	%r50, 1;
	shl.b32 	%r51, %r50, %r49;
	cvt.u64.u32 	%rd177, %r51;
	and.b64  	%rd178, %rd176, %rd177;
	setp.eq.s64 	%p3, %rd178, 0;
	@%p3 bra 	$L__BB0_7;
	sub.s32 	%r52, 57, %r517;
	mov.b64 	%rd179, 1;
	shl.b64 	%rd180, %rd179, %r52;
	or.b64  	%rd990, %rd180, %rd990;
$L__BB0_7:
	ld.global.u32 	%r53, [%rd8+-12];
	shr.s32 	%r54, %r53, 31;
	shr.u32 	%r55, %r54, 29;
	add.s32 	%r56, %r53, %r55;
	shr.s32 	%r57, %r56, 3;
	mul.wide.s32 	%rd181, %r57, 8;
	add.s64 	%rd182, %rd1, %rd181;
	ld.global.u64 	%rd183, [%rd182];
	neg.s32 	%r58, %r53;
	and.b32  	%r59, %r58, 7;
	mov.b32 	%r60, 1;
	shl.b32 	%r61, %r60, %r59;
	cvt.u64.u32 	%rd184, %r61;
	and.b64  	%rd185, %rd183, %rd184;
	setp.eq.s64 	%p4, %rd185, 0;
	@%p4 bra 	$L__BB0_9;
	sub.s32 	%r62, 58, %r517;
	mov.b64 	%rd186, 1;
	shl.b64 	%rd187, %rd186, %r62;
	or.b64  	%rd990, %rd187, %rd990;
$L__BB0_9:
	ld.global.u32 	%r63, [%rd8+-16];
	shr.s32 	%r64, %r63, 31;
	shr.u32 	%r65, %r64, 29;
	add.s32 	%r66, %r63, %r65;
	shr.s32 	%r67, %r66, 3;
	mul.wide.s32 	%rd188, %r67, 8;
	add.s64 	%rd189, %rd1, %rd188;
	ld.global.u64 	%rd190, [%rd189];
	neg.s32 	%r68, %r63;
	and.b32  	%r69, %r68, 7;
	mov.b32 	%r70, 1;
	shl.b32 	%r71, %r70, %r69;
	cvt.u64.u32 	%rd191, %r71;
	and.b64  	%rd192, %rd190, %rd191;
	setp.eq.s64 	%p5, %rd192, 0;
	@%p5 bra 	$L__BB0_11;
	sub.s32 	%r72, 59, %r517;
	mov.b64 	%rd193, 1;
	shl.b64 	%rd194, %rd193, %r72;
	or.b64  	%rd990, %rd194, %rd990;
$L__BB0_11:
	ld.global.u32 	%r73, [%rd8+-20];
	shr.s32 	%r74, %r73, 31;
	shr.u32 	%r75, %r74, 29;
	add.s32 	%r76, %r73, %r75;
	shr.s32 	%r77, %r76, 3;
	mul.wide.s32 	%rd195, %r77, 8;
	add.s64 	%rd196, %rd1, %rd195;
	ld.global.u64 	%rd197, [%rd196];
	neg.s32 	%r78, %r73;
	and.b32  	%r79, %r78, 7;
	mov.b32 	%r80, 1;
	shl.b32 	%r81, %r80, %r79;
	cvt.u64.u32 	%rd198, %r81;
	and.b64  	%rd199, %rd197, %rd198;
	setp.eq.s64 	%p6, %rd199, 0;
	@%p6 bra 	$L__BB0_13;
	sub.s32 	%r82, 60, %r517;
	mov.b64 	%rd200, 1;
	shl.b64 	%rd201, %rd200, %r82;
	or.b64  	%rd990, %rd201, %rd990;
$L__BB0_13:
	ld.global.u32 	%r83, [%rd8+-24];
	shr.s32 	%r84, %r83, 31;
	shr.u32 	%r85, %r84, 29;
	add.s32 	%r86, %r83, %r85;
	shr.s32 	%r87, %r86, 3;
	mul.wide.s32 	%rd202, %r87, 8;
	add.s64 	%rd203, %rd1, %rd202;
	ld.global.u64 	%rd204, [%rd203];
	neg.s32 	%r88, %r83;
	and.b32  	%r89, %r88, 7;
	mov.b32 	%r90, 1;
	shl.b32 	%r91, %r90, %r89;
	cvt.u64.u32 	%rd205, %r91;
	and.b64  	%rd206, %rd204, %rd205;
	setp.eq.s64 	%p7, %rd206, 0;
	@%p7 bra 	$L__BB0_15;
	sub.s32 	%r92, 61, %r517;
	mov.b64 	%rd207, 1;
	shl.b64 	%rd208, %rd207, %r92;
	or.b64  	%rd990, %rd208, %rd990;
$L__BB0_15:
	ld.global.u32 	%r93, [%rd8+-28];
	shr.s32 	%r94, %r93, 31;
	shr.u32 	%r95, %r94, 29;
	add.s32 	%r96, %r93, %r95;
	shr.s32 	%r97, %r96, 3;
	mul.wide.s32 	%rd209, %r97, 8;
	add.s64 	%rd210, %rd1, %rd209;
	ld.global.u64 	%rd211, [%rd210];
	neg.s32 	%r98, %r93;
	and.b32  	%r99, %r98, 7;
	mov.b32 	%r100, 1;
	shl.b32 	%r101, %r100, %r99;
	cvt.u64.u32 	%rd212, %r101;
	and.b64  	%rd213, %rd211, %rd212;
	setp.eq.s64 	%p8, %rd213, 0;
	@%p8 bra 	$L__BB0_17;
	sub.s32 	%r102, 62, %r517;
	mov.b64 	%rd214, 1;
	shl.b64 	%rd215, %rd214, %r102;
	or.b64  	%rd990, %rd215, %rd990;
$L__BB0_17:
	add.s32 	%r2, %r517, -8;
	setp.ne.s32 	%p9, %r517, 7;
	mov.u32 	%r517, %r2;
	@%p9 bra 	$L__BB0_1;
	shr.u64 	%rd216, %rd990, 28;
	and.b64  	%rd217, %rd990, 268435455;
	and.b64  	%rd218, %rd216, 268435455;
	st.global.u64 	[%rd6], %rd218;
	st.global.u64 	[%rd6+8], %rd217;
	cvta.to.global.u64 	%rd25, %rd145;
	mov.b32 	%r518, 1;
$L__BB0_19:
	shl.b32 	%r104, %r518, 1;
	add.s32 	%r105, %r104, -2;
	mul.wide.u32 	%rd220, %r105, 8;
	add.s64 	%rd26, %rd6, %rd220;
	ld.global.u64 	%rd27, [%rd26];
	ld.global.u64 	%rd28, [%rd26+8];
	mul.wide.u32 	%rd221, %r518, 8;
	add.s64 	%rd222, %rd25, %rd221;
	ld.global.u64 	%rd29, [%rd222+-8];
	setp.eq.s64 	%p10, %rd29, 0;
	mov.b64 	%rd1014, 0;
	mov.u64 	%rd1015, %rd1014;
	@%p10 bra 	$L__BB0_35;
	setp.lt.u64 	%p11, %rd29, 4;
	mov.b64 	%rd1010, 0;
	mov.u64 	%rd1015, %rd1010;
	mov.u64 	%rd1014, %rd1010;
	@%p11 bra 	$L__BB0_27;
	mov.b64 	%rd998, 0;
	mov.b32 	%r519, 27;
	mov.u64 	%rd1015, %rd998;
	mov.u64 	%rd1014, %rd998;
$L__BB0_22:
	.pragma "nounroll";
	add.s32 	%r5, %r519, -3;
	mov.b32 	%r107, 1;
	shl.b32 	%r108, %r107, %r519;
	cvt.s64.s32 	%rd226, %r108;
	and.b64  	%rd227, %rd27, %rd226;
	setp.eq.s64 	%p12, %rd227, 0;
	cvt.u32.u64 	%r109, %rd998;
	add.s32 	%r110, %r109, 1;
	mov.b64 	%rd228, 1;
	shl.b64 	%rd229, %rd228, %r110;
	selp.b64 	%rd230, 0, %rd229, %p12;
	or.b64  	%rd231, %rd1014, %rd230;
	and.b64  	%rd232, %rd28, %rd226;
	setp.eq.s64 	%p13, %rd232, 0;
	selp.b64 	%rd233, 0, %rd229, %p13;
	or.b64  	%rd234, %rd1015, %rd233;
	add.s32 	%r111, %r519, -1;
	shl.b32 	%r112, %r107, %r111;
	cvt.u64.u32 	%rd235, %r112;
	and.b64  	%rd236, %rd27, %rd235;
	setp.eq.s64 	%p14, %rd236, 0;
	shl.b64 	%rd237, %rd228, %r109;
	selp.b64 	%rd238, 0, %rd237, %p14;
	or.b64  	%rd1001, %rd231, %rd238;
	and.b64  	%rd239, %rd28, %rd235;
	setp.eq.s64 	%p15, %rd239, 0;
	selp.b64 	%rd240, 0, %rd237, %p15;
	or.b64  	%rd1002, %rd234, %rd240;
	add.s32 	%r113, %r519, -2;
	shl.b32 	%r114, %r107, %r113;
	cvt.u64.u32 	%rd35, %r114;
	and.b64  	%rd241, %rd27, %rd35;
	setp.eq.s64 	%p16, %rd241, 0;
	@%p16 bra 	$L__BB0_24;
	cvt.u32.u64 	%r115, %rd998;
	add.s32 	%r116, %r115, -1;
	mov.b64 	%rd242, 1;
	shl.b64 	%rd243, %rd242, %r116;
	or.b64  	%rd1001, %rd243, %rd1001;
$L__BB0_24:
	and.b64  	%rd244, %rd28, %rd35;
	setp.eq.s64 	%p17, %rd244, 0;
	@%p17 bra 	$L__BB0_26;
	cvt.u32.u64 	%r117, %rd998;
	add.s32 	%r118, %r117, -1;
	mov.b64 	%rd245, 1;
	shl.b64 	%rd246, %rd245, %r118;
	or.b64  	%rd1002, %rd246, %rd1002;
$L__BB0_26:
	mov.b32 	%r119, 1;
	shl.b32 	%r120, %r119, %r5;
	cvt.u64.u32 	%rd247, %r120;
	and.b64  	%rd248, %rd27, %rd247;
	setp.eq.s64 	%p18, %rd248, 0;
	cvt.u32.u64 	%r121, %rd998;
	add.s32 	%r122, %r121, -2;
	mov.b64 	%rd249, 1;
	shl.b64 	%rd250, %rd249, %r122;
	selp.b64 	%rd251, 0, %rd250, %p18;
	or.b64  	%rd1014, %rd1001, %rd251;
	and.b64  	%rd252, %rd28, %rd247;
	setp.eq.s64 	%p19, %rd252, 0;
	selp.b64 	%rd253, 0, %rd250, %p19;
	or.b64  	%rd1015, %rd1002, %rd253;
	add.s64 	%rd998, %rd998, -4;
	and.b64  	%rd1010, %rd29, -4;
	add.s64 	%rd254, %rd1010, %rd998;
	add.s32 	%r519, %r519, -4;
	setp.ne.s64 	%p20, %rd254, 0;
	@%p20 bra 	$L__BB0_22;
$L__BB0_27:
	and.b64  	%rd49, %rd29, 3;
	setp.eq.s64 	%p21, %rd49, 0;
	@%p21 bra 	$L__BB0_35;
	setp.eq.s64 	%p22, %rd49, 1;
	@%p22 bra 	$L__BB0_30;
	cvt.u32.u64 	%r123, %rd1010;
	sub.s32 	%r124, 27, %r123;
	mov.b32 	%r125, 1;
	shl.b32 	%r126, %r125, %r124;
	cvt.s64.s32 	%rd256, %r126;
	and.b64  	%rd257, %rd27, %rd256;
	setp.eq.s64 	%p23, %rd257, 0;
	sub.s32 	%r127, 1, %r123;
	mov.b64 	%rd258, 1;
	shl.b64 	%rd259, %rd258, %r127;
	selp.b64 	%rd260, 0, %rd259, %p23;
	and.b64  	%rd261, %rd28, %rd256;
	setp.eq.s64 	%p24, %rd261, 0;
	selp.b64 	%rd262, 0, %rd259, %p24;
	sub.s32 	%r128, 26, %r123;
	shl.b32 	%r129, %r125, %r128;
	cvt.s64.s32 	%rd263, %r129;
	and.b64  	%rd264, %rd27, %rd263;
	setp.eq.s64 	%p25, %rd264, 0;
	neg.s32 	%r130, %r123;
	shl.b64 	%rd265, %rd258, %r130;
	selp.b64 	%rd266, 0, %rd265, %p25;
	or.b64  	%rd267, %rd260, %rd266;
	or.b64  	%rd1014, %rd267, %rd1014;
	and.b64  	%rd268, %rd28, %rd263;
	setp.eq.s64 	%p26, %rd268, 0;
	selp.b64 	%rd269, 0, %rd265, %p26;
	or.b64  	%rd270, %rd262, %rd269;
	or.b64  	%rd1015, %rd270, %rd1015;
	add.s64 	%rd1010, %rd1010, 2;
$L__BB0_30:
	and.b64  	%rd271, %rd29, 1;
	setp.eq.b64 	%p27, %rd271, 1;
	not.pred 	%p28, %p27;
	@%p28 bra 	$L__BB0_35;
	cvt.u32.u64 	%r131, %rd1010;
	sub.s32 	%r132, 27, %r131;
	mov.b32 	%r133, 1;
	shl.b32 	%r134, %r133, %r132;
	cvt.s64.s32 	%rd58, %r134;
	and.b64  	%rd272, %rd27, %rd58;
	setp.eq.s64 	%p29, %rd272, 0;
	@%p29 bra 	$L__BB0_33;
	setp.eq.s64 	%p30, %rd29, 1;
	sub.s64 	%rd273, 1, %rd1010;
	selp.b64 	%rd274, %rd1010, %rd273, %p30;
	cvt.u32.u64 	%r135, %rd274;
	mov.b64 	%rd275, 1;
	shl.b64 	%rd276, %rd275, %r135;
	or.b64  	%rd1014, %rd276, %rd1014;
$L__BB0_33:
	and.b64  	%rd277, %rd28, %rd58;
	setp.eq.s64 	%p31, %rd277, 0;
	@%p31 bra 	$L__BB0_35;
	setp.eq.s64 	%p32, %rd29, 1;
	sub.s64 	%rd278, 1, %rd1010;
	selp.b64 	%rd279, %rd1010, %rd278, %p32;
	cvt.u32.u64 	%r136, %rd279;
	mov.b64 	%rd280, 1;
	shl.b64 	%rd281, %rd280, %r136;
	or.b64  	%rd1015, %rd281, %rd1015;
$L__BB0_35:
	setp.eq.s64 	%p33, %rd29, 0;
	cvt.u32.u64 	%r137, %rd29;
	shl.b64 	%rd1024, %rd27, %r137;
	shl.b64 	%rd1023, %rd28, %r137;
	@%p33 bra 	$L__BB0_44;
	and.b64  	%rd66, %rd29, 3;
	setp.lt.u64 	%p34, %rd29, 4;
	mov.b32 	%r520, 28;
	@%p34 bra 	$L__BB0_40;
	and.b64  	%rd67, %rd29, -4;
	mov.b64 	%rd1016, 0;
$L__BB0_38:
	cvt.u32.u64 	%r139, %rd1016;
	add.s32 	%r140, %r139, 28;
	mov.b32 	%r141, 1;
	shl.b32 	%r142, %r141, %r140;
	not.b32 	%r143, %r142;
	cvt.s64.s32 	%rd284, %r143;
	and.b64  	%rd285, %rd1024, %rd284;
	and.b64  	%rd286, %rd1023, %rd284;
	add.s32 	%r144, %r139, 29;
	shl.b32 	%r145, %r141, %r144;
	not.b32 	%r146, %r145;
	cvt.s64.s32 	%rd287, %r146;
	and.b64  	%rd288, %rd285, %rd287;
	and.b64  	%rd289, %rd286, %rd287;
	add.s32 	%r147, %r139, 30;
	shl.b32 	%r148, %r141, %r147;
	not.b32 	%r149, %r148;
	cvt.s64.s32 	%rd290, %r149;
	and.b64  	%rd291, %rd288, %rd290;
	and.b64  	%rd292, %rd289, %rd290;
	add.s32 	%r150, %r139, 31;
	shl.b32 	%r151, %r141, %r150;
	not.b32 	%r152, %r151;
	cvt.s64.s32 	%rd293, %r152;
	and.b64  	%rd1024, %rd291, %rd293;
	and.b64  	%rd1023, %rd292, %rd293;
	add.s64 	%rd1016, %rd1016, 4;
	setp.ne.s64 	%p35, %rd1016, %rd67;
	@%p35 bra 	$L__BB0_38;
	cvt.u32.u64 	%r153, %rd67;
	add.s32 	%r520, %r153, 28;
$L__BB0_40:
	setp.eq.s64 	%p36, %rd66, 0;
	@%p36 bra 	$L__BB0_44;
	mov.b32 	%r154, 1;
	shl.b32 	%r155, %r154, %r520;
	not.b32 	%r156, %r155;
	cvt.s64.s32 	%rd294, %r156;
	and.b64  	%rd1024, %rd1024, %rd294;
	and.b64  	%rd1023, %rd1023, %rd294;
	setp.eq.s64 	%p37, %rd66, 1;
	@%p37 bra 	$L__BB0_44;
	add.s32 	%r157, %r520, 1;
	mov.b32 	%r158, 1;
	shl.b32 	%r159, %r158, %r157;
	not.b32 	%r160, %r159;
	cvt.s64.s32 	%rd295, %r160;
	and.b64  	%rd1024, %rd1024, %rd295;
	and.b64  	%rd1023, %rd1023, %rd295;
	setp.eq.s64 	%p38, %rd66, 2;
	@%p38 bra 	$L__BB0_44;
	add.s32 	%r161, %r520, 2;
	mov.b32 	%r162, 1;
	shl.b32 	%r163, %r162, %r161;
	not.b32 	%r164, %r163;
	cvt.s64.s32 	%rd296, %r164;
	and.b64  	%rd1024, %rd1024, %rd296;
	and.b64  	%rd1023, %rd1023, %rd296;
$L__BB0_44:
	or.b64  	%rd297, %rd1024, %rd1014;
	or.b64  	%rd298, %rd1023, %rd1015;
	st.global.u64 	[%rd26+16], %rd297;
	st.global.u64 	[%rd26+24], %rd298;
	add.s32 	%r518, %r518, 1;
	setp.ne.s32 	%p39, %r518, 17;
	@%p39 bra 	$L__BB0_19;
	ld.param.u64 	%rd987, [_Z9cipherDESPyS_S_S_S_PiS0_S0_S0_S0_S0_S0_S_S__param_6];
	cvta.to.global.u64 	%rd86, %rd987;
	add.s64 	%rd1025, %rd6, 24;
	mov.b32 	%r521, 0;
	mov.u64 	%rd1026, %rd1038;
$L__BB0_46:
	ld.global.u64 	%rd299, [%rd1025+-8];
	ld.global.u64 	%rd300, [%rd1025];
	shl.b64 	%rd301, %rd299, 28;
	or.b64  	%rd302, %rd301, %rd300;
	ld.global.u32 	%r166, [%rd86+188];
	sub.s32 	%r167, 56, %r166;
	shr.u64 	%rd303, %rd302, %r167;
	and.b64  	%rd304, %rd303, 1;
	ld.global.u32 	%r168, [%rd86+184];
	sub.s32 	%r169, 56, %r168;
	shr.u64 	%rd305, %rd302, %r169;
	and.b64  	%rd306, %rd305, 1;
	setp.eq.b64 	%p40, %rd306, 1;
	or.b64  	%rd307, %rd304, 2;
	selp.b64 	%rd308, %rd307, %rd304, %p40;
	ld.global.u32 	%r170, [%rd86+180];
	sub.s32 	%r171, 56, %r170;
	shr.u64 	%rd309, %rd302, %r171;
	and.b64  	%rd310, %rd309, 1;
	setp.eq.b64 	%p41, %rd310, 1;
	or.b64  	%rd311, %rd308, 4;
	selp.b64 	%rd312, %rd311, %rd308, %p41;
	ld.global.u32 	%r172, [%rd86+176];
	sub.s32 	%r173, 56, %r172;
	shr.u64 	%rd313, %rd302, %r173;
	and.b64  	%rd314, %rd313, 1;
	setp.eq.b64 	%p42, %rd314, 1;
	or.b64  	%rd315, %rd312, 8;
	selp.b64 	%rd316, %rd315, %rd312, %p42;
	ld.global.u32 	%r174, [%rd86+172];
	sub.s32 	%r175, 56, %r174;
	shr.u64 	%rd317, %rd302, %r175;
	and.b64  	%rd318, %rd317, 1;
	setp.eq.b64 	%p43, %rd318, 1;
	or.b64  	%rd319, %rd316, 16;
	selp.b64 	%rd320, %rd319, %rd316, %p43;
	ld.global.u32 	%r176, [%rd86+168];
	sub.s32 	%r177, 56, %r176;
	shr.u64 	%rd321, %rd302, %r177;
	and.b64  	%rd322, %rd321, 1;
	setp.eq.b64 	%p44, %rd322, 1;
	or.b64  	%rd323, %rd320, 32;
	selp.b64 	%rd324, %rd323, %rd320, %p44;
	ld.global.u32 	%r178, [%rd86+164];
	sub.s32 	%r179, 56, %r178;
	shr.u64 	%rd325, %rd302, %r179;
	and.b64  	%rd326, %rd325, 1;
	setp.eq.b64 	%p45, %rd326, 1;
	or.b64  	%rd327, %rd324, 64;
	selp.b64 	%rd328, %rd327, %rd324, %p45;
	ld.global.u32 	%r180, [%rd86+160];
	sub.s32 	%r181, 56, %r180;
	shr.u64 	%rd329, %rd302, %r181;
	and.b64  	%rd330, %rd329, 1;
	setp.eq.b64 	%p46, %rd330, 1;
	or.b64  	%rd331, %rd328, 128;
	selp.b64 	%rd332, %rd331, %rd328, %p46;
	ld.global.u32 	%r182, [%rd86+156];
	sub.s32 	%r183, 56, %r182;
	shr.u64 	%rd333, %rd302, %r183;
	and.b64  	%rd334, %rd333, 1;
	setp.eq.b64 	%p47, %rd334, 1;
	or.b64  	%rd335, %rd332, 256;
	selp.b64 	%rd336, %rd335, %rd332, %p47;
	ld.global.u32 	%r184, [%rd86+152];
	sub.s32 	%r185, 56, %r184;
	shr.u64 	%rd337, %rd302, %r185;
	and.b64  	%rd338, %rd337, 1;
	setp.eq.b64 	%p48, %rd338, 1;
	or.b64  	%rd339, %rd336, 512;
	selp.b64 	%rd340, %rd339, %rd336, %p48;
	ld.global.u32 	%r186, [%rd86+148];
	sub.s32 	%r187, 56, %r186;
	shr.u64 	%rd341, %rd302, %r187;
	and.b64  	%rd342, %rd341, 1;
	setp.eq.b64 	%p49, %rd342, 1;
	or.b64  	%rd343, %rd340, 1024;
	selp.b64 	%rd344, %rd343, %rd340, %p49;
	ld.global.u32 	%r188, [%rd86+144];
	sub.s32 	%r189, 56, %r188;
	shr.u64 	%rd345, %rd302, %r189;
	and.b64  	%rd346, %rd345, 1;
	setp.eq.b64 	%p50, %rd346, 1;
	or.b64  	%rd347, %rd344, 2048;
	selp.b64 	%rd348, %rd347, %rd344, %p50;
	ld.global.u32 	%r190, [%rd86+140];
	sub.s32 	%r191, 56, %r190;
	shr.u64 	%rd349, %rd302, %r191;
	and.b64  	%rd350, %rd349, 1;
	setp.eq.b64 	%p51, %rd350, 1;
	or.b64  	%rd351, %rd348, 4096;
	selp.b64 	%rd352, %rd351, %rd348, %p51;
	ld.global.u32 	%r192, [%rd86+136];
	sub.s32 	%r193, 56, %r192;
	shr.u64 	%rd353, %rd302, %r193;
	and.b64  	%rd354, %rd353, 1;
	setp.eq.b64 	%p52, %rd354, 1;
	or.b64  	%rd355, %rd352, 8192;
	selp.b64 	%rd356, %rd355, %rd352, %p52;
	ld.global.u32 	%r194, [%rd86+132];
	sub.s32 	%r195, 56, %r194;
	shr.u64 	%rd357, %rd302, %r195;
	and.b64  	%rd358, %rd357, 1;
	setp.eq.b64 	%p53, %rd358, 1;
	or.b64  	%rd359, %rd356, 16384;
	selp.b64 	%rd360, %rd359, %rd356, %p53;
	ld.global.u32 	%r196, [%rd86+128];
	sub.s32 	%r197, 56, %r196;
	shr.u64 	%rd361, %rd302, %r197;
	and.b64  	%rd362, %rd361, 1;
	setp.eq.b64 	%p54, %rd362, 1;
	or.b64  	%rd363, %rd360, 32768;
	selp.b64 	%rd364, %rd363, %rd360, %p54;
	ld.global.u32 	%r198, [%rd86+124];
	sub.s32 	%r199, 56, %r198;
	shr.u64 	%rd365, %rd302, %r199;
	and.b64  	%rd366, %rd365, 1;
	setp.eq.b64 	%p55, %rd366, 1;
	or.b64  	%rd367, %rd364, 65536;
	selp.b64 	%rd368, %rd367, %rd364, %p55;
	ld.global.u32 	%r200, [%rd86+120];
	sub.s32 	%r201, 56, %r200;
	shr.u64 	%rd369, %rd302, %r201;
	and.b64  	%rd370, %rd369, 1;
	setp.eq.b64 	%p56, %rd370, 1;
	or.b64  	%rd371, %rd368, 131072;
	selp.b64 	%rd372, %rd371, %rd368, %p56;
	ld.global.u32 	%r202, [%rd86+116];
	sub.s32 	%r203, 56, %r202;
	shr.u64 	%rd373, %rd302, %r203;
	and.b64  	%rd374, %rd373, 1;
	setp.eq.b64 	%p57, %rd374, 1;
	or.b64  	%rd375, %rd372, 262144;
	selp.b64 	%rd376, %rd375, %rd372, %p57;
	ld.global.u32 	%r204, [%rd86+112];
	sub.s32 	%r205, 56, %r204;
	shr.u64 	%rd377, %rd302, %r205;
	and.b64  	%rd378, %rd377, 1;
	setp.eq.b64 	%p58, %rd378, 1;
	or.b64  	%rd379, %rd376, 524288;
	selp.b64 	%rd380, %rd379, %rd376, %p58;
	ld.global.u32 	%r206, [%rd86+108];
	sub.s32 	%r207, 56, %r206;
	shr.u64 	%rd381, %rd302, %r207;
	and.b64  	%rd382, %rd381, 1;
	setp.eq.b64 	%p59, %rd382, 1;
	or.b64  	%rd383, %rd380, 1048576;
	selp.b64 	%rd384, %rd383, %rd380, %p59;
	ld.global.u32 	%r208, [%rd86+104];
	sub.s32 	%r209, 56, %r208;
	shr.u64 	%rd385, %rd302, %r209;
	and.b64  	%rd386, %rd385, 1;
	setp.eq.b64 	%p60, %rd386, 1;
	or.b64  	%rd387, %rd384, 2097152;
	selp.b64 	%rd388, %rd387, %rd384, %p60;
	ld.global.u32 	%r210, [%rd86+100];
	sub.s32 	%r211, 56, %r210;
	shr.u64 	%rd389, %rd302, %r211;
	and.b64  	%rd390, %rd389, 1;
	setp.eq.b64 	%p61, %rd390, 1;
	or.b64  	%rd391, %rd388, 4194304;
	selp.b64 	%rd392, %rd391, %rd388, %p61;
	ld.global.u32 	%r212, [%rd86+96];
	sub.s32 	%r213, 56, %r212;
	shr.u64 	%rd393, %rd302, %r213;
	and.b64  	%rd394, %rd393, 1;
	setp.eq.b64 	%p62, %rd394, 1;
	or.b64  	%rd395, %rd392, 8388608;
	selp.b64 	%rd396, %rd395, %rd392, %p62;
	ld.global.u32 	%r214, [%rd86+92];
	sub.s32 	%r215, 56, %r214;
	shr.u64 	%rd397, %rd302, %r215;
	and.b64  	%rd398, %rd397, 1;
	setp.eq.b64 	%p63, %rd398, 1;
	or.b64  	%rd399, %rd396, 16777216;
	selp.b64 	%rd400, %rd399, %rd396, %p63;
	ld.global.u32 	%r216, [%rd86+88];
	sub.s32 	%r217, 56, %r216;
	shr.u64 	%rd401, %rd302, %r217;
	and.b64  	%rd402, %rd401, 1;
	setp.eq.b64 	%p64, %rd402, 1;
	or.b64  	%rd403, %rd400, 33554432;
	selp.b64 	%rd404, %rd403, %rd400, %p64;
	ld.global.u32 	%r218, [%rd86+84];
	sub.s32 	%r219, 56, %r218;
	shr.u64 	%rd405, %rd302, %r219;
	and.b64  	%rd406, %rd405, 1;
	setp.eq.b64 	%p65, %rd406, 1;
	or.b64  	%rd407, %rd404, 67108864;
	selp.b64 	%rd408, %rd407, %rd404, %p65;
	ld.global.u32 	%r220, [%rd86+80];
	sub.s32 	%r221, 56, %r220;
	shr.u64 	%rd409, %rd302, %r221;
	and.b64  	%rd410, %rd409, 1;
	setp.eq.b64 	%p66, %rd410, 1;
	or.b64  	%rd411, %rd408, 134217728;
	selp.b64 	%rd412, %rd411, %rd408, %p66;
	ld.global.u32 	%r222, [%rd86+76];
	sub.s32 	%r223, 56, %r222;
	shr.u64 	%rd413, %rd302, %r223;
	and.b64  	%rd414, %rd413, 1;
	setp.eq.b64 	%p67, %rd414, 1;
	or.b64  	%rd415, %rd412, 268435456;
	selp.b64 	%rd416, %rd415, %rd412, %p67;
	ld.global.u32 	%r224, [%rd86+72];
	sub.s32 	%r225, 56, %r224;
	shr.u64 	%rd417, %rd302, %r225;
	and.b64  	%rd418, %rd417, 1;
	setp.eq.b64 	%p68, %rd418, 1;
	or.b64  	%rd419, %rd416, 536870912;
	selp.b64 	%rd420, %rd419, %rd416, %p68;
	ld.global.u32 	%r226, [%rd86+68];
	sub.s32 	%r227, 56, %r226;
	shr.u64 	%rd421, %rd302, %r227;
	and.b64  	%rd422, %rd421, 1;
	setp.eq.b64 	%p69, %rd422, 1;
	or.b64  	%rd423, %rd420, 1073741824;
	selp.b64 	%rd424, %rd423, %rd420, %p69;
	ld.global.u32 	%r228, [%rd86+64];
	sub.s32 	%r229, 56, %r228;
	shr.u64 	%rd425, %rd302, %r229;
	and.b64  	%rd426, %rd425, 1;
	setp.eq.b64 	%p70, %rd426, 1;
	or.b64  	%rd427, %rd424, 2147483648;
	selp.b64 	%rd428, %rd427, %rd424, %p70;
	ld.global.u32 	%r230, [%rd86+60];
	sub.s32 	%r231, 56, %r230;
	shr.u64 	%rd429, %rd302, %r231;
	and.b64  	%rd430, %rd429, 1;
	setp.eq.b64 	%p71, %rd430, 1;
	or.b64  	%rd431, %rd428, 4294967296;
	selp.b64 	%rd432, %rd431, %rd428, %p71;
	ld.global.u32 	%r232, [%rd86+56];
	sub.s32 	%r233, 56, %r232;
	shr.u64 	%rd433, %rd302, %r233;
	and.b64  	%rd434, %rd433, 1;
	setp.eq.b64 	%p72, %rd434, 1;
	or.b64  	%rd435, %rd432, 8589934592;
	selp.b64 	%rd436, %rd435, %rd432, %p72;
	ld.global.u32 	%r234, [%rd86+52];
	sub.s32 	%r235, 56, %r234;
	shr.u64 	%rd437, %rd302, %r235;
	and.b64  	%rd438, %rd437, 1;
	setp.eq.b64 	%p73, %rd438, 1;
	or.b64  	%rd439, %rd436, 17179869184;
	selp.b64 	%rd440, %rd439, %rd436, %p73;
	ld.global.u32 	%r236, [%rd86+48];
	sub.s32 	%r237, 56, %r236;
	shr.u64 	%rd441, %rd302, %r237;
	and.b64  	%rd442, %rd441, 1;
	setp.eq.b64 	%p74, %rd442, 1;
	or.b64  	%rd443, %rd440, 34359738368;
	selp.b64 	%rd444, %rd443, %rd440, %p74;
	ld.global.u32 	%r238, [%rd86+44];
	sub.s32 	%r239, 56, %r238;
	shr.u64 	%rd445, %rd302, %r239;
	and.b64  	%rd446, %rd445, 1;
	setp.eq.b64 	%p75, %rd446, 1;
	or.b64  	%rd447, %rd444, 68719476736;
	selp.b64 	%rd448, %rd447, %rd444, %p75;
	ld.global.u32 	%r240, [%rd86+40];
	sub.s32 	%r241, 56, %r240;
	shr.u64 	%rd449, %rd302, %r241;
	and.b64  	%rd450, %rd449, 1;
	setp.eq.b64 	%p76, %rd450, 1;
	or.b64  	%rd451, %rd448, 137438953472;
	selp.b64 	%rd452, %rd451, %rd448, %p76;
	ld.global.u32 	%r242, [%rd86+36];
	sub.s32 	%r243, 56, %r242;
	shr.u64 	%rd453, %rd302, %r243;
	and.b64  	%rd454, %rd453, 1;
	setp.eq.b64 	%p77, %rd454, 1;
	or.b64  	%rd455, %rd452, 274877906944;
	selp.b64 	%rd456, %rd455, %rd452, %p77;
	ld.global.u32 	%r244, [%rd86+32];
	sub.s32 	%r245, 56, %r244;
	shr.u64 	%rd457, %rd302, %r245;
	and.b64  	%rd458, %rd457, 1;
	setp.eq.b64 	%p78, %rd458, 1;
	or.b64  	%rd459, %rd456, 549755813888;
	selp.b64 	%rd460, %rd459, %rd456, %p78;
	ld.global.u32 	%r246, [%rd86+28];
	sub.s32 	%r247, 56, %r246;
	shr.u64 	%rd461, %rd302, %r247;
	and.b64  	%rd462, %rd461, 1;
	setp.eq.b64 	%p79, %rd462, 1;
	or.b64  	%rd463, %rd460, 1099511627776;
	selp.b64 	%rd464, %rd463, %rd460, %p79;
	ld.global.u32 	%r248, [%rd86+24];
	sub.s32 	%r249, 56, %r248;
	shr.u64 	%rd465, %rd302, %r249;
	and.b64  	%rd466, %rd465, 1;
	setp.eq.b64 	%p80, %rd466, 1;
	or.b64  	%rd467, %rd464, 2199023255552;
	selp.b64 	%rd468, %rd467, %rd464, %p80;
	ld.global.u32 	%r250, [%rd86+20];
	sub.s32 	%r251, 56, %r250;
	shr.u64 	%rd469, %rd302, %r251;
	and.b64  	%rd470, %rd469, 1;
	setp.eq.b64 	%p81, %rd470, 1;
	or.b64  	%rd471, %rd468, 4398046511104;
	selp.b64 	%rd472, %rd471, %rd468, %p81;
	ld.global.u32 	%r252, [%rd86+16];
	sub.s32 	%r253, 56, %r252;
	shr.u64 	%rd473, %rd302, %r253;
	and.b64  	%rd474, %rd473, 1;
	setp.eq.b64 	%p82, %rd474, 1;
	or.b64  	%rd475, %rd472, 8796093022208;
	selp.b64 	%rd476, %rd475, %rd472, %p82;
	ld.global.u32 	%r254, [%rd86+12];
	sub.s32 	%r255, 56, %r254;
	shr.u64 	%rd477, %rd302, %r255;
	and.b64  	%rd478, %rd477, 1;
	setp.eq.b64 	%p83, %rd478, 1;
	or.b64  	%rd479, %rd476, 17592186044416;
	selp.b64 	%rd480, %rd479, %rd476, %p83;
	ld.global.u32 	%r256, [%rd86+8];
	sub.s32 	%r257, 56, %r256;
	shr.u64 	%rd481, %rd302, %r257;
	and.b64  	%rd482, %rd481, 1;
	setp.eq.b64 	%p84, %rd482, 1;
	or.b64  	%rd483, %rd480, 35184372088832;
	selp.b64 	%rd484, %rd483, %rd480, %p84;
	ld.global.u32 	%r258, [%rd86+4];
	sub.s32 	%r259, 56, %r258;
	shr.u64 	%rd485, %rd302, %r259;
	and.b64  	%rd486, %rd485, 1;
	setp.eq.b64 	%p85, %rd486, 1;
	or.b64  	%rd487, %rd484, 70368744177664;
	selp.b64 	%rd488, %rd487, %rd484, %p85;
	ld.global.u32 	%r260, [%rd86];
	sub.s32 	%r261, 56, %r260;
	shr.u64 	%rd489, %rd302, %r261;
	and.b64  	%rd490, %rd489, 1;
	setp.eq.b64 	%p86, %rd490, 1;
	or.b64  	%rd491, %rd488, 140737488355328;
	selp.b64 	%rd492, %rd491, %rd488, %p86;
	st.global.u64 	[%rd1026], %rd492;
	add.s64 	%rd1026, %rd1026, 8;
	add.s32 	%r521, %r521, 1;
	add.s64 	%rd1025, %rd1025, 16;
	setp.ne.s32 	%p87, %r521, 16;
	@%p87 bra 	$L__BB0_46;
	cvta.to.global.u64 	%rd495, %rd147;
	add.s64 	%rd1027, %rd495, 252;
	mov.b64 	%rd1031, 0;
	mov.b32 	%r522, 0;
	mov.b64 	%rd1028, 3;
$L__BB0_48:
	ld.global.u32 	%r13, [%rd1027];
	setp.gt.s32 	%p88, %r13, 63;
	mov.b64 	%rd1030, 7;
	@%p88 bra 	$L__BB0_50;
	shr.s32 	%r263, %r13, 31;
	shr.u32 	%r264, %r263, 29;
	add.s32 	%r265, %r13, %r264;
	shr.s32 	%r266, %r265, 3;
	cvt.s64.s32 	%rd1030, %r266;
$L__BB0_50:
	shl.b64 	%rd497, %rd1030, 3;
	add.s64 	%rd498, %rd3, %rd497;
	ld.global.u64 	%rd499, [%rd498];
	sub.s32 	%r267, 64, %r13;
	shr.s32 	%r268, %r267, 31;
	shr.u32 	%r269, %r268, 29;
	add.s32 	%r270, %r267, %r269;
	and.b32  	%r271, %r270, -8;
	sub.s32 	%r272, %r267, %r271;
	shr.u64 	%rd500, %rd499, %r272;
	and.b64  	%rd501, %rd500, 1;
	setp.eq.b64 	%p89, %rd501, 1;
	not.pred 	%p90, %p89;
	@%p90 bra 	$L__BB0_52;
	cvt.u32.u64 	%r273, %rd1028;
	add.s32 	%r274, %r273, -3;
	mov.b64 	%rd502, 1;
	shl.b64 	%rd503, %rd502, %r274;
	or.b64  	%rd1031, %rd503, %rd1031;
$L__BB0_52:
	ld.global.u32 	%r14, [%rd1027+-4];
	setp.gt.s32 	%p91, %r14, 63;
	mov.b64 	%rd1032, 7;
	@%p91 bra 	$L__BB0_54;
	shr.s32 	%r275, %r14, 31;
	shr.u32 	%r276, %r275, 29;
	add.s32 	%r277, %r14, %r276;
	shr.s32 	%r278, %r277, 3;
	cvt.s64.s32 	%rd1032, %r278;
$L__BB0_54:
	shl.b64 	%rd505, %rd1032, 3;
	add.s64 	%rd506, %rd3, %rd505;
	ld.global.u64 	%rd507, [%rd506];
	sub.s32 	%r279, 64, %r14;
	shr.s32 	%r280, %r279, 31;
	shr.u32 	%r281, %r280, 29;
	add.s32 	%r282, %r279, %r281;
	and.b32  	%r283, %r282, -8;
	sub.s32 	%r284, %r279, %r283;
	shr.u64 	%rd508, %rd507, %r284;
	and.b64  	%rd509, %rd508, 1;
	setp.eq.b64 	%p92, %rd509, 1;
	not.pred 	%p93, %p92;
	@%p93 bra 	$L__BB0_56;
	cvt.u32.u64 	%r285, %rd1028;
	add.s32 	%r286, %r285, -2;
	mov.b64 	%rd510, 1;
	shl.b64 	%rd511, %rd510, %r286;
	or.b64  	%rd1031, %rd511, %rd1031;
$L__BB0_56:
	ld.global.u32 	%r15, [%rd1027+-8];
	setp.gt.s32 	%p94, %r15, 63;
	mov.b64 	%rd1034, 7;
	@%p94 bra 	$L__BB0_58;
	shr.s32 	%r287, %r15, 31;
	shr.u32 	%r288, %r287, 29;
	add.s32 	%r289, %r15, %r288;
	shr.s32 	%r290, %r289, 3;
	cvt.s64.s32 	%rd1034, %r290;
$L__BB0_58:
	shl.b64 	%rd513, %rd1034, 3;
	add.s64 	%rd514, %rd3, %rd513;
	ld.global.u64 	%rd515, [%rd514];
	sub.s32 	%r291, 64, %r15;
	shr.s32 	%r292, %r291, 31;
	shr.u32 	%r293, %r292, 29;
	add.s32 	%r294, %r291, %r293;
	and.b32  	%r295, %r294, -8;
	sub.s32 	%r296, %r291, %r295;
	shr.u64 	%rd516, %rd515, %r296;
	and.b64  	%rd517, %rd516, 1;
	setp.eq.b64 	%p95, %rd517, 1;
	not.pred 	%p96, %p95;
	@%p96 bra 	$L__BB0_60;
	cvt.u32.u64 	%r297, %rd1028;
	add.s32 	%r298, %r297, -1;
	mov.b64 	%rd518, 1;
	shl.b64 	%rd519, %rd518, %r298;
	or.b64  	%rd1031, %rd519, %rd1031;
$L__BB0_60:
	ld.global.u32 	%r16, [%rd1027+-12];
	setp.gt.s32 	%p97, %r16, 63;
	mov.b64 	%rd1036, 7;
	@%p97 bra 	$L__BB0_62;
	shr.s32 	%r299, %r16, 31;
	shr.u32 	%r300, %r299, 29;
	add.s32 	%r301, %r16, %r300;
	shr.s32 	%r302, %r301, 3;
	cvt.s64.s32 	%rd1036, %r302;
$L__BB0_62:
	shl.b64 	%rd521, %rd1036, 3;
	add.s64 	%rd522, %rd3, %rd521;
	ld.global.u64 	%rd523, [%rd522];
	sub.s32 	%r303, 64, %r16;
	shr.s32 	%r304, %r303, 31;
	shr.u32 	%r305, %r304, 29;
	add.s32 	%r306, %r303, %r305;
	and.b32  	%r307, %r306, -8;
	sub.s32 	%r308, %r303, %r307;
	shr.u64 	%rd524, %rd523, %r308;
	and.b64  	%rd525, %rd524, 1;
	setp.eq.b64 	%p98, %rd525, 1;
	not.pred 	%p99, %p98;
	@%p99 bra 	$L__BB0_64;
	cvt.u32.u64 	%r309, %rd1028;
	mov.b64 	%rd526, 1;
	shl.b64 	%rd527, %rd526, %r309;
	or.b64  	%rd1031, %rd527, %rd1031;
$L__BB0_64:
	add.s32 	%r522, %r522, 16;
	add.s64 	%rd1028, %rd1028, 4;
	add.s64 	%rd1027, %rd1027, -16;
	setp.ne.s32 	%p100, %r522, 256;
	@%p100 bra 	$L__BB0_48;
	cvta.to.global.u64 	%rd114, %rd149;
	cvta.to.global.u64 	%rd115, %rd151;
	cvta.to.global.u64 	%rd116, %rd150;
	shr.u64 	%rd528, %rd1031, 32;
	and.b64  	%rd529, %rd1031, 4294967295;
	st.global.u64 	[%rd5], %rd528;
	st.global.u64 	[%rd5+8], %rd529;
	add.s64 	%rd1039, %rd5, 16;
	mov.b32 	%r523, 0;
$L__BB0_66:
	ld.global.u64 	%rd530, [%rd1039+-16];
	ld.global.u64 	%rd531, [%rd1039+-8];
	ld.global.u32 	%r311, [%rd114+188];
	sub.s32 	%r312, 32, %r311;
	shr.u64 	%rd532, %rd531, %r312;
	and.b64  	%rd533, %rd532, 1;
	ld.global.u32 	%r313, [%rd114+184];
	sub.s32 	%r314, 32, %r313;
	shr.u64 	%rd534, %rd531, %r314;
	and.b64  	%rd535, %rd534, 1;
	setp.eq.b64 	%p101, %rd535, 1;
	or.b64  	%rd536, %rd533, 2;
	selp.b64 	%rd537, %rd536, %rd533, %p101;
	ld.global.u32 	%r315, [%rd114+180];
	sub.s32 	%r316, 32, %r315;
	shr.u64 	%rd538, %rd531, %r316;
	and.b64  	%rd539, %rd538, 1;
	setp.eq.b64 	%p102, %rd539, 1;
	or.b64  	%rd540, %rd537, 4;
	selp.b64 	%rd541, %rd540, %rd537, %p102;
	ld.global.u32 	%r317, [%rd114+176];
	sub.s32 	%r318, 32, %r317;
	shr.u64 	%rd542, %rd531, %r318;
	and.b64  	%rd543, %rd542, 1;
	setp.eq.b64 	%p103, %rd543, 1;
	or.b64  	%rd544, %rd541, 8;
	selp.b64 	%rd545, %rd544, %rd541, %p103;
	ld.global.u32 	%r319, [%rd114+172];
	sub.s32 	%r320, 32, %r319;
	shr.u64 	%rd546, %rd531, %r320;
	and.b64  	%rd547, %rd546, 1;
	setp.eq.b64 	%p104, %rd547, 1;
	or.b64  	%rd548, %rd545, 16;
	selp.b64 	%rd549, %rd548, %rd545, %p104;
	ld.global.u32 	%r321, [%rd114+168];
	sub.s32 	%r322, 32, %r321;
	shr.u64 	%rd550, %rd531, %r322;
	and.b64  	%rd551, %rd550, 1;
	setp.eq.b64 	%p105, %rd551, 1;
	or.b64  	%rd552, %rd549, 32;
	selp.b64 	%rd553, %rd552, %rd549, %p105;
	ld.global.u32 	%r323, [%rd114+164];
	sub.s32 	%r324, 32, %r323;
	shr.u64 	%rd554, %rd531, %r324;
	and.b64  	%rd555, %rd554, 1;
	setp.eq.b64 	%p106, %rd555, 1;
	or.b64  	%rd556, %rd553, 64;
	selp.b64 	%rd557, %rd556, %rd553, %p106;
	ld.global.u32 	%r325, [%rd114+160];
	sub.s32 	%r326, 32, %r325;
	shr.u64 	%rd558, %rd531, %r326;
	and.b64  	%rd559, %rd558, 1;
	setp.eq.b64 	%p107, %rd559, 1;
	or.b64  	%rd560, %rd557, 128;
	selp.b64 	%rd561, %rd560, %rd557, %p107;
	ld.global.u32 	%r327, [%rd114+156];
	sub.s32 	%r328, 32, %r327;
	shr.u64 	%rd562, %rd531, %r328;
	and.b64  	%rd563, %rd562, 1;
	setp.eq.b64 	%p108, %rd563, 1;
	or.b64  	%rd564, %rd561, 256;
	selp.b64 	%rd565, %rd564, %rd561, %p108;
	ld.global.u32 	%r329, [%rd114+152];
	sub.s32 	%r330, 32, %r329;
	shr.u64 	%rd566, %rd531, %r330;
	and.b64  	%rd567, %rd566, 1;
	setp.eq.b64 	%p109, %rd567, 1;
	or.b64  	%rd568, %rd565, 512;
	selp.b64 	%rd569, %rd568, %rd565, %p109;
	ld.global.u32 	%r331, [%rd114+148];
	sub.s32 	%r332, 32, %r331;
	shr.u64 	%rd570, %rd531, %r332;
	and.b64  	%rd571, %rd570, 1;
	setp.eq.b64 	%p110, %rd571, 1;
	or.b64  	%rd572, %rd569, 1024;
	selp.b64 	%rd573, %rd572, %rd569, %p110;
	ld.global.u32 	%r333, [%rd114+144];
	sub.s32 	%r334, 32, %r333;
	shr.u64 	%rd574, %rd531, %r334;
	and.b64  	%rd575, %rd574, 1;
	setp.eq.b64 	%p111, %rd575, 1;
	or.b64  	%rd576, %rd573, 2048;
	selp.b64 	%rd577, %rd576, %rd573, %p111;
	ld.global.u32 	%r335, [%rd114+140];
	sub.s32 	%r336, 32, %r335;
	shr.u64 	%rd578, %rd531, %r336;
	and.b64  	%rd579, %rd578, 1;
	setp.eq.b64 	%p112, %rd579, 1;
	or.b64  	%rd580, %rd577, 4096;
	selp.b64 	%rd581, %rd580, %rd577, %p112;
	ld.global.u32 	%r337, [%rd114+136];
	sub.s32 	%r338, 32, %r337;
	shr.u64 	%rd582, %rd531, %r338;
	and.b64  	%rd583, %rd582, 1;
	setp.eq.b64 	%p113, %rd583, 1;
	or.b64  	%rd584, %rd581, 8192;
	selp.b64 	%rd585, %rd584, %rd581, %p113;
	ld.global.u32 	%r339, [%rd114+132];
	sub.s32 	%r340, 32, %r339;
	shr.u64 	%rd586, %rd531, %r340;
	and.b64  	%rd587, %rd586, 1;
	setp.eq.b64 	%p114, %rd587, 1;
	or.b64  	%rd588, %rd585, 16384;
	selp.b64 	%rd589, %rd588, %rd585, %p114;
	ld.global.u32 	%r341, [%rd114+128];
	sub.s32 	%r342, 32, %r341;
	shr.u64 	%rd590, %rd531, %r342;
	and.b64  	%rd591, %rd590, 1;
	setp.eq.b64 	%p115, %rd591, 1;
	or.b64  	%rd592, %rd589, 32768;
	selp.b64 	%rd593, %rd592, %rd589, %p115;
	ld.global.u32 	%r343, [%rd114+124];
	sub.s32 	%r344, 32, %r343;
	shr.u64 	%rd594, %rd531, %r344;
	and.b64  	%rd595, %rd594, 1;
	setp.eq.b64 	%p116, %rd595, 1;
	or.b64  	%rd596, %rd593, 65536;
	selp.b64 	%rd597, %rd596, %rd593, %p116;
	ld.global.u32 	%r345, [%rd114+120];
	sub.s32 	%r346, 32, %r345;
	shr.u64 	%rd598, %rd531, %r346;
	and.b64  	%rd599, %rd598, 1;
	setp.eq.b64 	%p117, %rd599, 1;
	or.b64  	%rd600, %rd597, 131072;
	selp.b64 	%rd601, %rd600, %rd597, %p117;
	ld.global.u32 	%r347, [%rd114+116];
	sub.s32 	%r348, 32, %r347;
	shr.u64 	%rd602, %rd531, %r348;
	and.b64  	%rd603, %rd602, 1;
	setp.eq.b64 	%p118, %rd603, 1;
	or.b64  	%rd604, %rd601, 262144;
	selp.b64 	%rd605, %rd604, %rd601, %p118;
	ld.global.u32 	%r349, [%rd114+112];
	sub.s32 	%r350, 32, %r349;
	shr.u64 	%rd606, %rd531, %r350;
	and.b64  	%rd607, %rd606, 1;
	setp.eq.b64 	%p119, %rd607, 1;
	or.b64  	%rd608, %rd605, 524288;
	selp.b64 	%rd609, %rd608, %rd605, %p119;
	ld.global.u32 	%r351, [%rd114+108];
	sub.s32 	%r352, 32, %r351;
	shr.u64 	%rd610, %rd531, %r352;
	and.b64  	%rd611, %rd610, 1;
	setp.eq.b64 	%p120, %rd611, 1;
	or.b64  	%rd612, %rd609, 1048576;
	selp.b64 	%rd613, %rd612, %rd609, %p120;
	ld.global.u32 	%r353, [%rd114+104];
	sub.s32 	%r354, 32, %r353;
	shr.u64 	%rd614, %rd531, %r354;
	and.b64  	%rd615, %rd614, 1;
	setp.eq.b64 	%p121, %rd615, 1;
	or.b64  	%rd616, %rd613, 2097152;
	selp.b64 	%rd617, %rd616, %rd613, %p121;
	ld.global.u32 	%r355, [%rd114+100];
	sub.s32 	%r356, 32, %r355;
	shr.u64 	%rd618, %rd531, %r356;
	and.b64  	%rd619, %rd618, 1;
	setp.eq.b64 	%p122, %rd619, 1;
	or.b64  	%rd620, %rd617, 4194304;
	selp.b64 	%rd621, %rd620, %rd617, %p122;
	ld.global.u32 	%r357, [%rd114+96];
	sub.s32 	%r358, 32, %r357;
	shr.u64 	%rd622, %rd531, %r358;
	and.b64  	%rd623, %rd622, 1;
	setp.eq.b64 	%p123, %rd623, 1;
	or.b64  	%rd624, %rd621, 8388608;
	selp.b64 	%rd625, %rd624, %rd621, %p123;
	ld.global.u32 	%r359, [%rd114+92];
	sub.s32 	%r360, 32, %r359;
	shr.u64 	%rd626, %rd531, %r360;
	and.b64  	%rd627, %rd626, 1;
	setp.eq.b64 	%p124, %rd627, 1;
	or.b64  	%rd628, %rd625, 16777216;
	selp.b64 	%rd629, %rd628, %rd625, %p124;
	ld.global.u32 	%r361, [%rd114+88];
	sub.s32 	%r362, 32, %r361;
	shr.u64 	%rd630, %rd531, %r362;
	and.b64  	%rd631, %rd630, 1;
	setp.eq.b64 	%p125, %rd631, 1;
	or.b64  	%rd632, %rd629, 33554432;
	selp.b64 	%rd633, %rd632, %rd629, %p125;
	ld.global.u32 	%r363, [%rd114+84];
	sub.s32 	%r364, 32, %r363;
	shr.u64 	%rd634, %rd531, %r364;
	and.b64  	%rd635, %rd634, 1;
	setp.eq.b64 	%p126, %rd635, 1;
	or.b64  	%rd636, %rd633, 67108864;
	selp.b64 	%rd637, %rd636, %rd633, %p126;
	ld.global.u32 	%r365, [%rd114+80];
	sub.s32 	%r366, 32, %r365;
	shr.u64 	%rd638, %rd531, %r366;
	and.b64  	%rd639, %rd638, 1;
	setp.eq.b64 	%p127, %rd639, 1;
	or.b64  	%rd640, %rd637, 134217728;
	selp.b64 	%rd641, %rd640, %rd637, %p127;
	ld.global.u32 	%r367, [%rd114+76];
	sub.s32 	%r368, 32, %r367;
	shr.u64 	%rd642, %rd531, %r368;
	and.b64  	%rd643, %rd642, 1;
	setp.eq.b64 	%p128, %rd643, 1;
	or.b64  	%rd644, %rd641, 268435456;
	selp.b64 	%rd645, %rd644, %rd641, %p128;
	ld.global.u32 	%r369, [%rd114+72];
	sub.s32 	%r370, 32, %r369;
	shr.u64 	%rd646, %rd531, %r370;
	and.b64  	%rd647, %rd646, 1;
	setp.eq.b64 	%p129, %rd647, 1;
	or.b64  	%rd648, %rd645, 536870912;
	selp.b64 	%rd649, %rd648, %rd645, %p129;
	ld.global.u32 	%r371, [%rd114+68];
	sub.s32 	%r372, 32, %r371;
	shr.u64 	%rd650, %rd531, %r372;
	and.b64  	%rd651, %rd650, 1;
	setp.eq.b64 	%p130, %rd651, 1;
	or.b64  	%rd652, %rd649, 1073741824;
	selp.b64 	%rd653, %rd652, %rd649, %p130;
	ld.global.u32 	%r373, [%rd114+64];
	sub.s32 	%r374, 32, %r373;
	shr.u64 	%rd654, %rd531, %r374;
	and.b64  	%rd655, %rd654, 1;
	setp.eq.b64 	%p131, %rd655, 1;
	or.b64  	%rd656, %rd653, 2147483648;
	selp.b64 	%rd657, %rd656, %rd653, %p131;
	ld.global.u32 	%r375, [%rd114+60];
	sub.s32 	%r376, 32, %r375;
	shr.u64 	%rd658, %rd531, %r376;
	and.b64  	%rd659, %rd658, 1;
	setp.eq.b64 	%p132, %rd659, 1;
	or.b64  	%rd660, %rd657, 4294967296;
	selp.b64 	%rd661, %rd660, %rd657, %p132;
	ld.global.u32 	%r377, [%rd114+56];
	sub.s32 	%r378, 32, %r377;
	shr.u64 	%rd662, %rd531, %r378;
	and.b64  	%rd663, %rd662, 1;
	setp.eq.b64 	%p133, %rd663, 1;
	or.b64  	%rd664, %rd661, 8589934592;
	selp.b64 	%rd665, %rd664, %rd661, %p133;
	ld.global.u32 	%r379, [%rd114+52];
	sub.s32 	%r380, 32, %r379;
	shr.u64 	%rd666, %rd531, %r380;
	and.b64  	%rd667, %rd666, 1;
	setp.eq.b64 	%p134, %rd667, 1;
	or.b64  	%rd668, %rd665, 17179869184;
	selp.b64 	%rd669, %rd668, %rd665, %p134;
	ld.global.u32 	%r381, [%rd114+48];
	sub.s32 	%r382, 32, %r381;
	shr.u64 	%rd670, %rd531, %r382;
	and.b64  	%rd671, %rd670, 1;
	setp.eq.b64 	%p135, %rd671, 1;
	or.b64  	%rd672, %rd669, 34359738368;
	selp.b64 	%rd673, %rd672, %rd669, %p135;
	ld.global.u32 	%r383, [%rd114+44];
	sub.s32 	%r384, 32, %r383;
	shr.u64 	%rd674, %rd531, %r384;
	and.b64  	%rd675, %rd674, 1;
	setp.eq.b64 	%p136, %rd675, 1;
	or.b64  	%rd676, %rd673, 68719476736;
	selp.b64 	%rd677, %rd676, %rd673, %p136;
	ld.global.u32 	%r385, [%rd114+40];
	sub.s32 	%r386, 32, %r385;
	shr.u64 	%rd678, %rd531, %r386;
	and.b64  	%rd679, %rd678, 1;
	setp.eq.b64 	%p137, %rd679, 1;
	or.b64  	%rd680, %rd677, 137438953472;
	selp.b64 	%rd681, %rd680, %rd677, %p137;
	ld.global.u32 	%r387, [%rd114+36];
	sub.s32 	%r388, 32, %r387;
	shr.u64 	%rd682, %rd531, %r388;
	and.b64  	%rd683, %rd682, 1;
	setp.eq.b64 	%p138, %rd683, 1;
	or.b64  	%rd684, %rd681, 274877906944;
	selp.b64 	%rd685, %rd684, %rd681, %p138;
	ld.global.u32 	%r389, [%rd114+32];
	sub.s32 	%r390, 32, %r389;
	shr.u64 	%rd686, %rd531, %r390;
	and.b64  	%rd687, %rd686, 1;
	setp.eq.b64 	%p139, %rd687, 1;
	or.b64  	%rd688, %rd685, 549755813888;
	selp.b64 	%rd689, %rd688, %rd685, %p139;
	ld.global.u32 	%r391, [%rd114+28];
	sub.s32 	%r392, 32, %r391;
	shr.u64 	%rd690, %rd531, %r392;
	and.b64  	%rd691, %rd690, 1;
	setp.eq.b64 	%p140, %rd691, 1;
	or.b64  	%rd692, %rd689, 1099511627776;
	selp.b64 	%rd693, %rd692, %rd689, %p140;
	ld.global.u32 	%r393, [%rd114+24];
	sub.s32 	%r394, 32, %r393;
	shr.u64 	%rd694, %rd531, %r394;
	and.b64  	%rd695, %rd694, 1;
	setp.eq.b64 	%p141, %rd695, 1;
	or.b64  	%rd696, %rd693, 2199023255552;
	selp.b64 	%rd697, %rd696, %rd693, %p141;
	ld.global.u32 	%r395, [%rd114+20];
	sub.s32 	%r396, 32, %r395;
	shr.u64 	%rd698, %rd531, %r396;
	and.b64  	%rd699, %rd698, 1;
	setp.eq.b64 	%p142, %rd699, 1;
	or.b64  	%rd700, %rd697, 4398046511104;
	selp.b64 	%rd701, %rd700, %rd697, %p142;
	ld.global.u32 	%r397, [%rd114+16];
	sub.s32 	%r398, 32, %r397;
	shr.u64 	%rd702, %rd531, %r398;
	and.b64  	%rd703, %rd702, 1;
	setp.eq.b64 	%p143, %rd703, 1;
	or.b64  	%rd704, %rd701, 8796093022208;
	selp.b64 	%rd705, %rd704, %rd701, %p143;
	ld.global.u32 	%r399, [%rd114+12];
	sub.s32 	%r400, 32, %r399;
	shr.u64 	%rd706, %rd531, %r400;
	and.b64  	%rd707, %rd706, 1;
	setp.eq.b64 	%p144, %rd707, 1;
	or.b64  	%rd708, %rd705, 17592186044416;
	selp.b64 	%rd709, %rd708, %rd705, %p144;
	ld.global.u32 	%r401, [%rd114+8];
	sub.s32 	%r402, 32, %r401;
	shr.u64 	%rd710, %rd531, %r402;
	and.b64  	%rd711, %rd710, 1;
	setp.eq.b64 	%p145, %rd711, 1;
	or.b64  	%rd712, %rd709, 35184372088832;
	selp.b64 	%rd713, %rd712, %rd709, %p145;
	ld.global.u32 	%r403, [%rd114+4];
	sub.s32 	%r404, 32, %r403;
	shr.u64 	%rd714, %rd531, %r404;
	and.b64  	%rd715, %rd714, 1;
	setp.eq.b64 	%p146, %rd715, 1;
	or.b64  	%rd716, %rd713, 70368744177664;
	selp.b64 	%rd717, %rd716, %rd713, %p146;
	ld.global.u32 	%r405, [%rd114];
	sub.s32 	%r406, 32, %r405;
	shr.u64 	%rd718, %rd531, %r406;
	and.b64  	%rd719, %rd718, 1;
	setp.eq.b64 	%p147, %rd719, 1;
	or.b64  	%rd720, %rd717, 140737488355328;
	selp.b64 	%rd721, %rd720, %rd717, %p147;
	ld.global.u64 	%rd722, [%rd1038];
	xor.b64  	%rd723, %rd722, %rd721;
	and.b64  	%rd724, %rd723, 32;
	shr.u64 	%rd725, %rd723, 6;
	and.b64  	%rd726, %rd725, 32;
	shr.u64 	%rd727, %rd723, 12;
	and.b64  	%rd728, %rd727, 32;
	shr.u64 	%rd729, %rd723, 18;
	and.b64  	%rd730, %rd729, 32;
	shr.u64 	%rd731, %rd723, 24;
	and.b64  	%rd732, %rd731, 32;
	cvt.u32.u64 	%r407, %rd723;
	shr.u64 	%rd733, %rd723, 30;
	and.b64  	%rd734, %rd733, 32;
	shr.u64 	%rd735, %rd723, 36;
	and.b64  	%rd736, %rd735, 32;
	shr.u64 	%rd737, %rd723, 42;
	and.b64  	%rd738, %rd737, 32;
	shr.u64 	%rd739, %rd723, 43;
	and.b64  	%rd740, %rd739, 15;
	shr.u64 	%rd741, %rd723, 38;
	and.b64  	%rd742, %rd741, 16;
	or.b64  	%rd743, %rd738, %rd742;
	or.b64  	%rd744, %rd743, %rd740;
	shl.b64 	%rd745, %rd744, 2;
	add.s64 	%rd746, %rd115, %rd745;
	ld.global.u32 	%r408, [%rd746];
	shr.u64 	%rd747, %rd723, 37;
	and.b64  	%rd748, %rd747, 15;
	shr.u64 	%rd749, %rd723, 32;
	and.b64  	%rd750, %rd749, 16;
	or.b64  	%rd751, %rd736, %rd750;
	or.b64  	%rd752, %rd751, %rd748;
	shl.b64 	%rd753, %rd752, 2;
	add.s64 	%rd754, %rd115, %rd753;
	ld.global.u32 	%r409, [%rd754+256];
	shr.u32 	%r410, %r407, 31;
	shr.u64 	%rd755, %rd723, 31;
	cvt.u32.u64 	%r411, %rd755;
	and.b32  	%r412, %r411, 14;
	or.b32  	%r413, %r412, %r410;
	shr.u64 	%rd756, %rd723, 26;
	and.b64  	%rd757, %rd756, 16;
	cvt.u64.u32 	%rd758, %r413;
	or.b64  	%rd759, %rd734, %rd757;
	or.b64  	%rd760, %rd759, %rd758;
	shl.b64 	%rd761, %rd760, 2;
	add.s64 	%rd762, %rd115, %rd761;
	ld.global.u32 	%r414, [%rd762+512];
	shr.u64 	%rd763, %rd723, 25;
	and.b64  	%rd764, %rd763, 15;
	shr.u64 	%rd765, %rd723, 20;
	and.b64  	%rd766, %rd765, 16;
	or.b64  	%rd767, %rd732, %rd766;
	or.b64  	%rd768, %rd767, %rd764;
	shl.b64 	%rd769, %rd768, 2;
	add.s64 	%rd770, %rd115, %rd769;
	ld.global.u32 	%r415, [%rd770+768];
	shr.u64 	%rd771, %rd723, 19;
	and.b64  	%rd772, %rd771, 15;
	shr.u64 	%rd773, %rd723, 14;
	and.b64  	%rd774, %rd773, 16;
	or.b64  	%rd775, %rd730, %rd774;
	or.b64  	%rd776, %rd775, %rd772;
	shl.b64 	%rd777, %rd776, 2;
	add.s64 	%rd778, %rd115, %rd777;
	ld.global.u32 	%r416, [%rd778+1024];
	shr.u64 	%rd779, %rd723, 13;
	and.b64  	%rd780, %rd779, 15;
	shr.u64 	%rd781, %rd723, 8;
	and.b64  	%rd782, %rd781, 16;
	or.b64  	%rd783, %rd728, %rd782;
	or.b64  	%rd784, %rd783, %rd780;
	shl.b64 	%rd785, %rd784, 2;
	add.s64 	%rd786, %rd115, %rd785;
	ld.global.u32 	%r417, [%rd786+1280];
	shr.u64 	%rd787, %rd723, 7;
	and.b64  	%rd788, %rd787, 15;
	shr.u64 	%rd789, %rd723, 2;
	and.b64  	%rd790, %rd789, 16;
	or.b64  	%rd791, %rd726, %rd790;
	or.b64  	%rd792, %rd791, %rd788;
	shl.b64 	%rd793, %rd792, 2;
	add.s64 	%rd794, %rd115, %rd793;
	ld.global.u32 	%r418, [%rd794+1536];
	shr.u64 	%rd795, %rd723, 1;
	and.b64  	%rd796, %rd795, 15;
	shl.b64 	%rd797, %rd723, 4;
	and.b64  	%rd798, %rd797, 16;
	or.b64  	%rd799, %rd724, %rd798;
	or.b64  	%rd800, %rd799, %rd796;
	shl.b64 	%rd801, %rd800, 2;
	add.s64 	%rd802, %rd115, %rd801;
	ld.global.s32 	%rd803, [%rd802+1792];
	mul.wide.s32 	%rd804, %r408, 268435456;
	mul.wide.s32 	%rd805, %r409, 16777216;
	or.b64  	%rd806, %rd805, %rd804;
	mul.wide.s32 	%rd807, %r414, 1048576;
	or.b64  	%rd808, %rd807, %rd806;
	mul.wide.s32 	%rd809, %r415, 65536;
	or.b64  	%rd810, %rd809, %rd808;
	mul.wide.s32 	%rd811, %r416, 4096;
	or.b64  	%rd812, %rd811, %rd810;
	mul.wide.s32 	%rd813, %r417, 256;
	or.b64  	%rd814, %rd813, %rd812;
	mul.wide.s32 	%rd815, %r418, 16;
	or.b64  	%rd816, %rd815, %rd814;
	or.b64  	%rd817, %rd816, %rd803;
	ld.global.u32 	%r419, [%rd116+124];
	sub.s32 	%r420, 32, %r419;
	shr.u64 	%rd818, %rd817, %r420;
	and.b64  	%rd819, %rd818, 1;
	ld.global.u32 	%r421, [%rd116+120];
	sub.s32 	%r422, 32, %r421;
	shr.u64 	%rd820, %rd817, %r422;
	and.b64  	%rd821, %rd820, 1;
	setp.eq.b64 	%p148, %rd821, 1;
	or.b64  	%rd822, %rd819, 2;
	selp.b64 	%rd823, %rd822, %rd819, %p148;
	ld.global.u32 	%r423, [%rd116+116];
	sub.s32 	%r424, 32, %r423;
	shr.u64 	%rd824, %rd817, %r424;
	and.b64  	%rd825, %rd824, 1;
	setp.eq.b64 	%p149, %rd825, 1;
	or.b64  	%rd826, %rd823, 4;
	selp.b64 	%rd827, %rd826, %rd823, %p149;
	ld.global.u32 	%r425, [%rd116+112];
	sub.s32 	%r426, 32, %r425;
	shr.u64 	%rd828, %rd817, %r426;
	and.b64  	%rd829, %rd828, 1;
	setp.eq.b64 	%p150, %rd829, 1;
	or.b64  	%rd830, %rd827, 8;
	selp.b64 	%rd831, %rd830, %rd827, %p150;
	ld.global.u32 	%r427, [%rd116+108];
	sub.s32 	%r428, 32, %r427;
	shr.u64 	%rd832, %rd817, %r428;
	and.b64  	%rd833, %rd832, 1;
	setp.eq.b64 	%p151, %rd833, 1;
	or.b64  	%rd834, %rd831, 16;
	selp.b64 	%rd835, %rd834, %rd831, %p151;
	ld.global.u32 	%r429, [%rd116+104];
	sub.s32 	%r430, 32, %r429;
	shr.u64 	%rd836, %rd817, %r430;
	and.b64  	%rd837, %rd836, 1;
	setp.eq.b64 	%p152, %rd837, 1;
	or.b64  	%rd838, %rd835, 32;
	selp.b64 	%rd839, %rd838, %rd835, %p152;
	ld.global.u32 	%r431, [%rd116+100];
	sub.s32 	%r432, 32, %r431;
	shr.u64 	%rd840, %rd817, %r432;
	and.b64  	%rd841, %rd840, 1;
	setp.eq.b64 	%p153, %rd841, 1;
	or.b64  	%rd842, %rd839, 64;
	selp.b64 	%rd843, %rd842, %rd839, %p153;
	ld.global.u32 	%r433, [%rd116+96];
	sub.s32 	%r434, 32, %r433;
	shr.u64 	%rd844, %rd817, %r434;
	and.b64  	%rd845, %rd844, 1;
	setp.eq.b64 	%p154, %rd845, 1;
	or.b64  	%rd846, %rd843, 128;
	selp.b64 	%rd847, %rd846, %rd843, %p154;
	ld.global.u32 	%r435, [%rd116+92];
	sub.s32 	%r436, 32, %r435;
	shr.u64 	%rd848, %rd817, %r436;
	and.b64  	%rd849, %rd848, 1;
	setp.eq.b64 	%p155, %rd849, 1;
	or.b64  	%rd850, %rd847, 256;
	selp.b64 	%rd851, %rd850, %rd847, %p155;
	ld.global.u32 	%r437, [%rd116+88];
	sub.s32 	%r438, 32, %r437;
	shr.u64 	%rd852, %rd817, %r438;
	and.b64  	%rd853, %rd852, 1;
	setp.eq.b64 	%p156, %rd853, 1;
	or.b64  	%rd854, %rd851, 512;
	selp.b64 	%rd855, %rd854, %rd851, %p156;
	ld.global.u32 	%r439, [%rd116+84];
	sub.s32 	%r440, 32, %r439;
	shr.u64 	%rd856, %rd817, %r440;
	and.b64  	%rd857, %rd856, 1;
	setp.eq.b64 	%p157, %rd857, 1;
	or.b64  	%rd858, %rd855, 1024;
	selp.b64 	%rd859, %rd858, %rd855, %p157;
	ld.global.u32 	%r441, [%rd116+80];
	sub.s32 	%r442, 32, %r441;
	shr.u64 	%rd860, %rd817, %r442;
	and.b64  	%rd861, %rd860, 1;
	setp.eq.b64 	%p158, %rd861, 1;
	or.b64  	%rd862, %rd859, 2048;
	selp.b64 	%rd863, %rd862, %rd859, %p158;
	ld.global.u32 	%r443, [%rd116+76];
	sub.s32 	%r444, 32, %r443;
	shr.u64 	%rd864, %rd817, %r444;
	and.b64  	%rd865, %rd864, 1;
	setp.eq.b64 	%p159, %rd865, 1;
	or.b64  	%rd866, %rd863, 4096;
	selp.b64 	%rd867, %rd866, %rd863, %p159;
	ld.global.u32 	%r445, [%rd116+72];
	sub.s32 	%r446, 32, %r445;
	shr.u64 	%rd868, %rd817, %r446;
	and.b64  	%rd869, %rd868, 1;
	setp.eq.b64 	%p160, %rd869, 1;
	or.b64  	%rd870, %rd867, 8192;
	selp.b64 	%rd871, %rd870, %rd867, %p160;
	ld.global.u32 	%r447, [%rd116+68];
	sub.s32 	%r448, 32, %r447;
	shr.u64 	%rd872, %rd817, %r448;
	and.b64  	%rd873, %rd872, 1;
	setp.eq.b64 	%p161, %rd873, 1;
	or.b64  	%rd874, %rd871, 16384;
	selp.b64 	%rd875, %rd874, %rd871, %p161;
	ld.global.u32 	%r449, [%rd116+64];
	sub.s32 	%r450, 32, %r449;
	shr.u64 	%rd876, %rd817, %r450;
	and.b64  	%rd877, %rd876, 1;
	setp.eq.b64 	%p162, %rd877, 1;
	or.b64  	%rd878, %rd875, 32768;
	selp.b64 	%rd879, %rd878, %rd875, %p162;
	ld.global.u32 	%r451, [%rd116+60];
	sub.s32 	%r452, 32, %r451;
	shr.u64 	%rd880, %rd817, %r452;
	and.b64  	%rd881, %rd880, 1;
	setp.eq.b64 	%p163, %rd881, 1;
	or.b64  	%rd882, %rd879, 65536;
	selp.b64 	%rd883, %rd882, %rd879, %p163;
	ld.global.u32 	%r453, [%rd116+56];
	sub.s32 	%r454, 32, %r453;
	shr.u64 	%rd884, %rd817, %r454;
	and.b64  	%rd885, %rd884, 1;
	setp.eq.b64 	%p164, %rd885, 1;
	or.b64  	%rd886, %rd883, 131072;
	selp.b64 	%rd887, %rd886, %rd883, %p164;
	ld.global.u32 	%r455, [%rd116+52];
	sub.s32 	%r456, 32, %r455;
	shr.u64 	%rd888, %rd817, %r456;
	and.b64  	%rd889, %rd888, 1;
	setp.eq.b64 	%p165, %rd889, 1;
	or.b64  	%rd890, %rd887, 262144;
	selp.b64 	%rd891, %rd890, %rd887, %p165;
	ld.global.u32 	%r457, [%rd116+48];
	sub.s32 	%r458, 32, %r457;
	shr.u64 	%rd892, %rd817, %r458;
	and.b64  	%rd893, %rd892, 1;
	setp.eq.b64 	%p166, %rd893, 1;
	or.b64  	%rd894, %rd891, 524288;
	selp.b64 	%rd895, %rd894, %rd891, %p166;
	ld.global.u32 	%r459, [%rd116+44];
	sub.s32 	%r460, 32, %r459;
	shr.u64 	%rd896, %rd817, %r460;
	and.b64  	%rd897, %rd896, 1;
	setp.eq.b64 	%p167, %rd897, 1;
	or.b64  	%rd898, %rd895, 1048576;
	selp.b64 	%rd899, %rd898, %rd895, %p167;
	ld.global.u32 	%r461, [%rd116+40];
	sub.s32 	%r462, 32, %r461;
	shr.u64 	%rd900, %rd817, %r462;
	and.b64  	%rd901, %rd900, 1;
	setp.eq.b64 	%p168, %rd901, 1;
	or.b64  	%rd902, %rd899, 2097152;
	selp.b64 	%rd903, %rd902, %rd899, %p168;
	ld.global.u32 	%r463, [%rd116+36];
	sub.s32 	%r464, 32, %r463;
	shr.u64 	%rd904, %rd817, %r464;
	and.b64  	%rd905, %rd904, 1;
	setp.eq.b64 	%p169, %rd905, 1;
	or.b64  	%rd906, %rd903, 4194304;
	selp.b64 	%rd907, %rd906, %rd903, %p169;
	ld.global.u32 	%r465, [%rd116+32];
	sub.s32 	%r466, 32, %r465;
	shr.u64 	%rd908, %rd817, %r466;
	and.b64  	%rd909, %rd908, 1;
	setp.eq.b64 	%p170, %rd909, 1;
	or.b64  	%rd910, %rd907, 8388608;
	selp.b64 	%rd911, %rd910, %rd907, %p170;
	ld.global.u32 	%r467, [%rd116+28];
	sub.s32 	%r468, 32, %r467;
	shr.u64 	%rd912, %rd817, %r468;
	and.b64  	%rd913, %rd912, 1;
	setp.eq.b64 	%p171, %rd913, 1;
	or.b64  	%rd914, %rd911, 16777216;
	selp.b64 	%rd915, %rd914, %rd911, %p171;
	ld.global.u32 	%r469, [%rd116+24];
	sub.s32 	%r470, 32, %r469;
	shr.u64 	%rd916, %rd817, %r470;
	and.b64  	%rd917, %rd916, 1;
	setp.eq.b64 	%p172, %rd917, 1;
	or.b64  	%rd918, %rd915, 33554432;
	selp.b64 	%rd919, %rd918, %rd915, %p172;
	ld.global.u32 	%r471, [%rd116+20];
	sub.s32 	%r472, 32, %r471;
	shr.u64 	%rd920, %rd817, %r472;
	and.b64  	%rd921, %rd920, 1;
	setp.eq.b64 	%p173, %rd921, 1;
	or.b64  	%rd922, %rd919, 67108864;
	selp.b64 	%rd923, %rd922, %rd919, %p173;
	ld.global.u32 	%r473, [%rd116+16];
	sub.s32 	%r474, 32, %r473;
	shr.u64 	%rd924, %rd817, %r474;
	and.b64  	%rd925, %rd924, 1;
	setp.eq.b64 	%p174, %rd925, 1;
	or.b64  	%rd926, %rd923, 134217728;
	selp.b64 	%rd927, %rd926, %rd923, %p174;
	ld.global.u32 	%r475, [%rd116+12];
	sub.s32 	%r476, 32, %r475;
	shr.u64 	%rd928, %rd817, %r476;
	and.b64  	%rd929, %rd928, 1;
	setp.eq.b64 	%p175, %rd929, 1;
	or.b64  	%rd930, %rd927, 268435456;
	selp.b64 	%rd931, %rd930, %rd927, %p175;
	ld.global.u32 	%r477, [%rd116+8];
	sub.s32 	%r478, 32, %r477;
	shr.u64 	%rd932, %rd817, %r478;
	and.b64  	%rd933, %rd932, 1;
	setp.eq.b64 	%p176, %rd933, 1;
	or.b64  	%rd934, %rd931, 536870912;
	selp.b64 	%rd935, %rd934, %rd931, %p176;
	ld.global.u32 	%r479, [%rd116+4];
	sub.s32 	%r480, 32, %r479;
	shr.u64 	%rd936, %rd817, %r480;
	and.b64  	%rd937, %rd936, 1;
	setp.eq.b64 	%p177, %rd937, 1;
	or.b64  	%rd938, %rd935, 1073741824;
	selp.b64 	%rd939, %rd938, %rd935, %p177;
	ld.global.u32 	%r481, [%rd116];
	sub.s32 	%r482, 32, %r481;
	shr.u64 	%rd940, %rd817, %r482;
	and.b64  	%rd941, %rd940, 1;
	setp.eq.b64 	%p178, %rd941, 1;
	or.b64  	%rd942, %rd939, 2147483648;
	selp.b64 	%rd943, %rd942, %rd939, %p178;
	st.global.u64 	[%rd1039], %rd531;
	xor.b64  	%rd944, %rd943, %rd530;
	st.global.u64 	[%rd1039+8], %rd944;
	add.s64 	%rd1039, %rd1039, 16;
	add.s64 	%rd1038, %rd1038, 8;
	add.s32 	%r523, %r523, 1;
	setp.ne.s32 	%p179, %r523, 16;
	@%p179 bra 	$L__BB0_66;
	ld.param.u64 	%rd988, [_Z9cipherDESPyS_S_S_S_PiS0_S0_S0_S0_S0_S0_S_S__param_8];
	ld.global.u64 	%rd947, [%rd5+256];
	ld.global.u64 	%rd948, [%rd5+264];
	shl.b64 	%rd949, %rd948, 32;
	or.b64  	%rd122, %rd949, %rd947;
	cvta.to.global.u64 	%rd950, %rd988;
	add.s64 	%rd1040, %rd950, 252;
	mov.b64 	%rd1043, 0;
	mov.b32 	%r524, 0;
	mov.b64 	%rd1041, 7;
$L__BB0_68:
	ld.global.u32 	%r484, [%rd1040];
	sub.s32 	%r485, 64, %r484;
	shr.u64 	%rd951, %rd122, %r485;
	and.b64  	%rd952, %rd951, 1;
	setp.eq.b64 	%p180, %rd952, 1;
	not.pred 	%p181, %p180;
	@%p181 bra 	$L__BB0_70;
	cvt.u32.u64 	%r486, %rd1041;
	add.s32 	%r487, %r486, -7;
	mov.b64 	%rd953, 1;
	shl.b64 	%rd954, %rd953, %r487;
	or.b64  	%rd1043, %rd954, %rd1043;
$L__BB0_70:
	ld.global.u32 	%r488, [%rd1040+-4];
	sub.s32 	%r489, 64, %r488;
	shr.u64 	%rd955, %rd122, %r489;
	and.b64  	%rd956, %rd955, 1;
	setp.eq.b64 	%p182, %rd956, 1;
	not.pred 	%p183, %p182;
	@%p183 bra 	$L__BB0_72;
	cvt.u32.u64 	%r490, %rd1041;
	add.s32 	%r491, %r490, -6;
	mov.b64 	%rd957, 1;
	shl.b64 	%rd958, %rd957, %r491;
	or.b64  	%rd1043, %rd958, %rd1043;
$L__BB0_72:
	ld.global.u32 	%r492, [%rd1040+-8];
	sub.s32 	%r493, 64, %r492;
	shr.u64 	%rd959, %rd122, %r493;
	and.b64  	%rd960, %rd959, 1;
	setp.eq.b64 	%p184, %rd960, 1;
	not.pred 	%p185, %p184;
	@%p185 bra 	$L__BB0_74;
	cvt.u32.u64 	%r494, %rd1041;
	add.s32 	%r495, %r494, -5;
	mov.b64 	%rd961, 1;
	shl.b64 	%rd962, %rd961, %r495;
	or.b64  	%rd1043, %rd962, %rd1043;
$L__BB0_74:
	ld.global.u32 	%r496, [%rd1040+-12];
	sub.s32 	%r497, 64, %r496;
	shr.u64 	%rd963, %rd122, %r497;
	and.b64  	%rd964, %rd963, 1;
	setp.eq.b64 	%p186, %rd964, 1;
	not.pred 	%p187, %p186;
	@%p187 bra 	$L__BB0_76;
	cvt.u32.u64 	%r498, %rd1041;
	add.s32 	%r499, %r498, -4;
	mov.b64 	%rd965, 1;
	shl.b64 	%rd966, %rd965, %r499;
	or.b64  	%rd1043, %rd966, %rd1043;
$L__BB0_76:
	ld.global.u32 	%r500, [%rd1040+-16];
	sub.s32 	%r501, 64, %r500;
	shr.u64 	%rd967, %rd122, %r501;
	and.b64  	%rd968, %rd967, 1;
	setp.eq.b64 	%p188, %rd968, 1;
	not.pred 	%p189, %p188;
	@%p189 bra 	$L__BB0_78;
	cvt.u32.u64 	%r502, %rd1041;
	add.s32 	%r503, %r502, -3;
	mov.b64 	%rd969, 1;
	shl.b64 	%rd970, %rd969, %r503;
	or.b64  	%rd1043, %rd970, %rd1043;
$L__BB0_78:
	ld.global.u32 	%r504, [%rd1040+-20];
	sub.s32 	%r505, 64, %r504;
	shr.u64 	%rd971, %rd122, %r505;
	and.b64  	%rd972, %rd971, 1;
	setp.eq.b64 	%p190, %rd972, 1;
	not.pred 	%p191, %p190;
	@%p191 bra 	$L__BB0_80;
	cvt.u32.u64 	%r506, %rd1041;
	add.s32 	%r507, %r506, -2;
	mov.b64 	%rd973, 1;
	shl.b64 	%rd974, %rd973, %r507;
	or.b64  	%rd1043, %rd974, %rd1043;
$L__BB0_80:
	ld.global.u32 	%r508, [%rd1040+-24];
	sub.s32 	%r509, 64, %r508;
	shr.u64 	%rd975, %rd122, %r509;
	and.b64  	%rd976, %rd975, 1;
	setp.eq.b64 	%p192, %rd976, 1;
	not.pred 	%p193, %p192;
	@%p193 bra 	$L__BB0_82;
	cvt.u32.u64 	%r510, %rd1041;
	add.s32 	%r511, %r510, -1;
	mov.b64 	%rd977, 1;
	shl.b64 	%rd978, %rd977, %r511;
	or.b64  	%rd1043, %rd978, %rd1043;
$L__BB0_82:
	ld.global.u32 	%r512, [%rd1040+-28];
	sub.s32 	%r513, 64, %r512;
	shr.u64 	%rd979, %rd122, %r513;
	and.b64  	%rd980, %rd979, 1;
	setp.eq.b64 	%p194, %rd980, 1;
	not.pred 	%p195, %p194;
	@%p195 bra 	$L__BB0_84;
	cvt.u32.u64 	%r514, %rd1041;
	mov.b64 	%rd981, 1;
	shl.b64 	%rd982, %rd981, %r514;
	or.b64  	%rd1043, %rd982, %rd1043;
$L__BB0_84:
	add.s32 	%r524, %r524, 32;
	add.s64 	%rd1041, %rd1041, 8;
	add.s64 	%rd1040, %rd1040, -32;
	setp.ne.s32 	%p196, %r524, 256;
	@%p196 bra 	$L__BB0_68;
	add.u64 	%rd983, %SP, 0;
	add.u64 	%rd984, %SPL, 0;
	st.local.u64 	[%rd984], %rd1043;
	mov.u64 	%rd985, $str;
	cvta.global.u64 	%rd986, %rd985;
	{ // callseq 0, 0
	.param .b64 param0;
	st.param.b64 	[param0], %rd986;
	.param .b64 param1;
	st.param.b64 	[param1], %rd983;
	.param .b32 retval0;
	call.uni (retval0), 
	vprintf, 
	(
	param0, 
	param1
	);
	ld.param.b32 	%r515, [retval0];
	} // callseq 0
	ret;

}


// ===== COMPILED SASS (sm_100) =====

	.target	sm_100

	.elftype	@"ET_EXEC"


//--------------------- .note.nv.tkinfo           --------------------------
	.section	.note.nv.tkinfo,"",@"SHT_NOTE"
	.sectionflags	@"SHF_NOTE_NV_TKINFO"
	.tkinfo
        /*0018*/ 	.word	0x00000002
        /*0030*/ 	.string	""
        /*0030*/ 	.string	"ptxas"
        /*0030*/ 	.string	"Cuda compilation tools, release 13.0, V13.0.88"
        /*0030*/ 	.string	"Build cuda_13.0.r13.0/compiler.36424714_0"
        /*0030*/ 	.string	"-arch sm_100 -m 64 "



//--------------------- .note.nv.cuinfo           --------------------------
	.section	.note.nv.cuinfo,"",@"SHT_NOTE"
	.sectionflags	@"SHF_NOTE_NV_CUINFO"
        /*0018*/ 	.short	0x0002
        /*001a*/ 	.short	0x0064
        /*001c*/ 	.short	0x0082
	.zero		2


//--------------------- .nv.info                  --------------------------
	.section	.nv.info,"",@"SHT_CUDA_INFO"
	.align	4


	//----- nvinfo : EIATTR_REGCOUNT
	.align		4
        /*0000*/ 	.byte	0x04, 0x2f
        /*0002*/ 	.short	(.L_2 - .L_1)
	.align		4
.L_1:
        /*0004*/ 	.word	index@(_Z9cipherDESPyS_S_S_S_PiS0_S0_S0_S0_S0_S0_S_S_)
        /*0008*/ 	.word	0x00000020


	//----- nvinfo : EIATTR_FRAME_SIZE
	.align		4
.L_2:
        /*000c*/ 	.byte	0x04, 0x11
        /*000e*/ 	.short	(.L_4 - .L_3)
	.align		4
.L_3:
        /*0010*/ 	.word	index@(_Z9cipherDESPyS_S_S_S_PiS0_S0_S0_S0_S0_S0_S_S_)
        /*0014*/ 	.word	0x00000008


	//----- nvinfo : EIATTR_MIN_STACK_SIZE
	.align		4
.L_4:
        /*0018*/ 	.byte	0x04, 0x12
        /*001a*/ 	.short	(.L_6 - .L_5)
	.align		4
.L_5:
        /*001c*/ 	.word	index@(_Z9cipherDESPyS_S_S_S_PiS0_S0_S0_S0_S0_S0_S_S_)
        /*0020*/ 	.word	0x00000008
.L_6:


//--------------------- .nv.compat                --------------------------
	.section	.nv.compat,"",@"SHT_CUDA_COMPAT_INFO"
	.align	4
        /*0000*/ 	.byte	0x02, 0x09, 0x00, 0x00, 0x02, 0x02, 0x01, 0x00, 0x02, 0x05, 0x05, 0x00, 0x03, 0x07, 0x01, 0x01
        /*0010*/ 	.byte	0x02, 0x03, 0x00, 0x00, 0x02, 0x06, 0x01, 0x00, 0x04, 0x0b, 0x08, 0x00, 0x09, 0x00, 0x00, 0x00
        /*0020*/ 	.byte	0x00, 0x00, 0x00, 0x00


//--------------------- .nv.info._Z9cipherDESPyS_S_S_S_PiS0_S0_S0_S0_S0_S0_S_S_ --------------------------
	.section	.nv.info._Z9cipherDESPyS_S_S_S_PiS0_S0_S0_S0_S0_S0_S_S_,"",@"SHT_CUDA_INFO"
	.sectionflags	@""
	.align	4


	//----- nvinfo : EIATTR_CUDA_API_VERSION
	.align		4
        /*0000*/ 	.byte	0x04, 0x37
        /*0002*/ 	.short	(.L_8 - .L_7)
.L_7:
        /*0004*/ 	.word	0x00000082


	//----- nvinfo : EIATTR_KPARAM_INFO
	.align		4
.L_8:
        /*0008*/ 	.byte	0x04, 0x17
        /*000a*/ 	.short	(.L_10 - .L_9)
.L_9:
        /*000c*/ 	.word	0x00000000
        /*0010*/ 	.short	0x000d
        /*0012*/ 	.short	0x0068
        /*0014*/ 	.byte	0x00, 0xf5, 0x21, 0x00


	//----- nvinfo : EIATTR_KPARAM_INFO
	.align		4
.L_10:
        /*0018*/ 	.byte	0x04, 0x17
        /*001a*/ 	.short	(.L_12 - .L_11)
.L_11:
        /*001c*/ 	.word	0x00000000
        /*0020*/ 	.short	0x000c
        /*0022*/ 	.short	0x0060
        /*0024*/ 	.byte	0x00, 0xf5, 0x21, 0x00


	//----- nvinfo : EIATTR_KPARAM_INFO
	.align		4
.L_12:
        /*0028*/ 	.byte	0x04, 0x17
        /*002a*/ 	.short	(.L_14 - .L_13)
.L_13:
        /*002c*/ 	.word	0x00000000
        /*0030*/ 	.short	0x000b
        /*0032*/ 	.short	0x0058
        /*0034*/ 	.byte	0x00, 0xf5, 0x21, 0x00


	//----- nvinfo : EIATTR_KPARAM_INFO
	.align		4
.L_14:
        /*0038*/ 	.byte	0x04, 0x17
        /*003a*/ 	.short	(.L_16 - .L_15)
.L_15:
        /*003c*/ 	.word	0x00000000
        /*0040*/ 	.short	0x000a
        /*0042*/ 	.short	0x0050
        /*0044*/ 	.byte	0x00, 0xf5, 0x21, 0x00


	//----- nvinfo : EIATTR_KPARAM_INFO
	.align		4
.L_16:
        /*0048*/ 	.byte	0x04, 0x17
        /*004a*/ 	.short	(.L_18 - .L_17)
.L_17:
        /*004c*/ 	.word	0x00000000
        /*0050*/ 	.short	0x0009
        /*0052*/ 	.short	0x0048
        /*0054*/ 	.byte	0x00, 0xf5, 0x21, 0x00


	//----- nvinfo : EIATTR_KPARAM_INFO
	.align		4
.L_18:
        /*0058*/ 	.byte	0x04, 0x17
        /*005a*/ 	.short	(.L_20 - .L_19)
.L_19:
        /*005c*/ 	.word	0x00000000
        /*0060*/ 	.short	0x0008
        /*0062*/ 	.short	0x0040
        /*0064*/ 	.byte	0x00, 0xf5, 0x21, 0x00


	//----- nvinfo : EIATTR_KPARAM_INFO
	.align		4
.L_20:
        /*0068*/ 	.byte	0x04, 0x17
        /*006a*/ 	.short	(.L_22 - .L_21)
.L_21:
        /*006c*/ 	.word	0x00000000
        /*0070*/ 	.short	0x0007
        /*0072*/ 	.short	0x0038
        /*0074*/ 	.byte	0x00, 0xf5, 0x21, 0x00


	//----- nvinfo : EIATTR_KPARAM_INFO
	.align		4
.L_22:
        /*0078*/ 	.byte	0x04, 0x17
        /*007a*/ 	.short	(.L_24 - .L_23)
.L_23:
        /*007c*/ 	.word	0x00000000
        /*0080*/ 	.short	0x0006
        /*0082*/ 	.short	0x0030
        /*0084*/ 	.byte	0x00, 0xf5, 0x21, 0x00


	//----- nvinfo : EIATTR_KPARAM_INFO
	.align		4
.L_24:
        /*0088*/ 	.byte	0x04, 0x17
        /*008a*/ 	.short	(.L_26 - .L_25)
.L_25:
        /*008c*/ 	.word	0x00000000
        /*0090*/ 	.short	0x0005
        /*0092*/ 	.short	0x0028
        /*0094*/ 	.byte	0x00, 0xf5, 0x21, 0x00


	//----- nvinfo : EIATTR_KPARAM_INFO
	.align		4
.L_26:
        /*0098*/ 	.byte	0x04, 0x17
        /*009a*/ 	.short	(.L_28 - .L_27)
.L_27:
        /*009c*/ 	.word	0x00000000
        /*00a0*/ 	.short	0x0004
        /*00a2*/ 	.short	0x0020
        /*00a4*/ 	.byte	0x00, 0xf5, 0x21, 0x00


	//----- nvinfo : EIATTR_KPARAM_INFO
	.align		4
.L_28:
        /*00a8*/ 	.byte	0x04, 0x17
        /*00aa*/ 	.short	(.L_30 - .L_29)
.L_29:
        /*00ac*/ 	.word	0x00000000
        /*00b0*/ 	.short	0x0003
        /*00b2*/ 	.short	0x0018
        /*00b4*/ 	.byte	0x00, 0xf5, 0x21, 0x00


	//----- nvinfo : EIATTR_KPARAM_INFO
	.align		4
.L_30:
        /*00b8*/ 	.byte	0x04, 0x17
        /*00ba*/ 	.short	(.L_32 - .L_31)
.L_31:
        /*00bc*/ 	.word	0x00000000
        /*00c0*/ 	.short	0x0002
        /*00c2*/ 	.short	0x0010
        /*00c4*/ 	.byte	0x00, 0xf5, 0x21, 0x00


	//----- nvinfo : EIATTR_KPARAM_INFO
	.align		4
.L_32:
        /*00c8*/ 	.byte	0x04, 0x17
        /*00ca*/ 	.short	(.L_34 - .L_33)
.L_33:
        /*00cc*/ 	.word	0x00000000
        /*00d0*/ 	.short	0x0001
        /*00d2*/ 	.short	0x0008
        /*00d4*/ 	.byte	0x00, 0xf5, 0x21, 0x00


	//----- nvinfo : EIATTR_KPARAM_INFO
	.align		4
.L_34:
        /*00d8*/ 	.byte	0x04, 0x17
        /*00da*/ 	.short	(.L_36 - .L_35)
.L_35:
        /*00dc*/ 	.word	0x00000000
        /*00e0*/ 	.short	0x0000
        /*00e2*/ 	.short	0x0000
        /*00e4*/ 	.byte	0x00, 0xf5, 0x21, 0x00


	//----- nvinfo : EIATTR_SPARSE_MMA_MASK
	.align		4
.L_36:
        /*00e8*/ 	.byte	0x03, 0x50
        /*00ea*/ 	.short	0x0000


	//----- nvinfo : EIATTR_MAXREG_COUNT
	.align		4
        /*00ec*/ 	.byte	0x03, 0x1b
        /*00ee*/ 	.short	0x00ff


	//----- nvinfo : EIATTR_EXTERNS
	.align		4
        /*00f0*/ 	.byte	0x04, 0x0f
        /*00f2*/ 	.short	(.L_38 - .L_37)


	//   ....[0]....
	.align		4
.L_37:
        /*00f4*/ 	.word	index@(vprintf)


	//----- nvinfo : EIATTR_MERCURY_ISA_VERSION
	.align		4
.L_38:
        /*00f8*/ 	.byte	0x03, 0x5f
        /*00fa*/ 	.short	0x0101


	//----- nvinfo : EIATTR_VRC_CTA_INIT_COUNT
	.align		4
        /*00fc*/ 	.byte	0x02, 0x4a
	.zero		1
	.zero		1


	//----- nvinfo : EIATTR_SYSCALL_OFFSETS
	.align		4
        /*0100*/ 	.byte	0x04, 0x46
        /*0102*/ 	.short	(.L_40 - .L_39)


	//   ....[0]....
.L_39:
        /*0104*/ 	.word	0x0000a140


	//----- nvinfo : EIATTR_EXIT_INSTR_OFFSETS
	.align		4
.L_40:
        /*0108*/ 	.byte	0x04, 0x1c
        /*010a*/ 	.short	(.L_42 - .L_41)


	//   ....[0]....
.L_41:
        /*010c*/ 	.word	0x0000a150


	//----- nvinfo : EIATTR_CBANK_PARAM_SIZE
	.align		4
.L_42:
        /*0110*/ 	.byte	0x03, 0x19
        /*0112*/ 	.short	0x0070


	//----- nvinfo : EIATTR_PARAM_CBANK
	.align		4
        /*0114*/ 	.byte	0x04, 0x0a
        /*0116*/ 	.short	(.L_44 - .L_43)
	.align		4
.L_43:
        /*0118*/ 	.word	index@(.nv.constant0._Z9cipherDESPyS_S_S_S_PiS0_S0_S0_S0_S0_S0_S_S_)
        /*011c*/ 	.short	0x0380
        /*011e*/ 	.short	0x0070


	//----- nvinfo : EIATTR_SW_WAR
	.align		4
.L_44:
        /*0120*/ 	.byte	0x04, 0x36
        /*0122*/ 	.short	(.L_46 - .L_45)
.L_45:
        /*0124*/ 	.word	0x00000008
.L_46:


//--------------------- .nv.callgraph             --------------------------
	.section	.nv.callgraph,"",@"SHT_CUDA_CALLGRAPH"
	.align	4
	.sectionentsize	8
	.align		4
        /*0000*/ 	.word	0x00000000
	.align		4
        /*0004*/ 	.word	0xffffffff
	.align		4
        /*0008*/ 	.word	index@(_Z9cipherDESPyS_S_S_S_PiS0_S0_S0_S0_S0_S0_S_S_)
	.align		4
        /*000c*/ 	.word	index@(vprintf)
	.align		4
        /*0010*/ 	.word	0x00000000
	.align		4
        /*0014*/ 	.word	0xfffffffe
	.align		4
        /*0018*/ 	.word	0x00000000
	.align		4
        /*001c*/ 	.word	0xfffffffd
	.align		4
        /*0020*/ 	.word	0x00000000
	.align		4
        /*0024*/ 	.word	0xfffffffc


//--------------------- .nv.constant4             --------------------------
	.section	.nv.constant4,"a",@progbits
	.align	8
	.align		8
.nv.constant4:
        /*0000*/ 	.dword	vprintf
	.align		8
        /*0008*/ 	.dword	$str


//--------------------- .text._Z9cipherDESPyS_S_S_S_PiS0_S0_S0_S0_S0_S0_S_S_ --------------------------
	.section	.text._Z9cipherDESPyS_S_S_S_PiS0_S0_S0_S0_S0_S0_S_S_,"ax",@progbits
	.align	128
        .global         _Z9cipherDESPyS_S_S_S_PiS0_S0_S0_S0_S0_S0_S_S_
        .type           _Z9cipherDESPyS_S_S_S_PiS0_S0_S0_S0_S0_S0_S_S_,@function
        .size           _Z9cipherDESPyS_S_S_S_PiS0_S0_S0_S0_S0_S0_S_S_,(.L_x_14 - _Z9cipherDESPyS_S_S_S_PiS0_S0_S0_S0_S0_S0_S_S_)
        .other          _Z9cipherDESPyS_S_S_S_PiS0_S0_S0_S0_S0_S0_S_S_,@"STO_CUDA_ENTRY STV_DEFAULT"
_Z9cipherDESPyS_S_S_S_PiS0_S0_S0_S0_S0_S0_S_S_:
.text._Z9cipherDESPyS_S_S_S_PiS0_S0_S0_S0_S0_S0_S_S_:
[----:B------:R-:W0:Y:S08]  /*0000*/  LDC R1, c[0x0][0x37c] ;  /* 0x0000df00ff017b82 */ /* 0x000e300000000800 */
[----:B------:R-:W1:Y:S01]  /*0010*/  LDC.64 R24, c[0x0][0x3a8] ;  /* 0x0000ea00ff187b82 */ /* 0x000e620000000a00 */
[----:B------:R-:W1:Y:S01]  /*0020*/  LDCU.64 UR6, c[0x0][0x358] ;  /* 0x00006b00ff0677ac */ /* 0x000e620008000a00 */
[----:B0-----:R-:W-:Y:S01]  /*0030*/  VIADD R1, R1, 0xfffffff8 ;  /* 0xfffffff801017836 */ /* 0x001fe20000000000 */
[----:B------:R-:W0:Y:S05]  /*0040*/  LDCU.64 UR4, c[0x0][0x3a8] ;  /* 0x00007500ff0477ac */ /* 0x000e2a0008000a00 */
[----:B------:R-:W2:Y:S01]  /*0050*/  LDC.64 R10, c[0x0][0x3e0] ;  /* 0x0000f800ff0a7b82 */ /* 0x000ea20000000a00 */
[----:B------:R-:W3:Y:S01]  /*0060*/  LDCU.64 UR10, c[0x0][0x390] ;  /* 0x00007200ff0a77ac */ /* 0x000ee20008000a00 */
[----:B-1----:R-:W4:Y:S01]  /*0070*/  LDG.E R5, desc[UR6][R24.64+0xdc] ;  /* 0x0000dc0618057981 */ /* 0x002f22000c1e1900 */
[----:B0-----:R-:W-:-:S03]  /*0080*/  UIADD3 UR4, UP0, UPT, UR4, 0xdc, URZ ;  /* 0x000000dc04047890 */ /* 0x001fc6000ff1e0ff */
[----:B------:R-:W5:Y:S01]  /*0090*/  LDG.E R19, desc[UR6][R24.64+0xbc] ;  /* 0x0000bc0618137981 */ /* 0x000f62000c1e1900 */
[----:B------:R-:W-:Y:S02]  /*00a0*/  UIADD3.X UR5, UPT, UPT, URZ, UR5, URZ, UP0, !UPT ;  /* 0x00000005ff057290 */ /* 0x000fe400087fe4ff */
[----:B------:R-:W-:-:S04]  /*00b0*/  IMAD.U32 R14, RZ, RZ, UR4 ;  /* 0x00000004ff0e7e24 */ /* 0x000fc8000f8e00ff */
[----:B------:R-:W-:-:S05]  /*00c0*/  IMAD.U32 R15, RZ, RZ, UR5 ;  /* 0x00000005ff0f7e24 */ /* 0x000fca000f8e00ff */
[----:B------:R-:W3:Y:S04]  /*00d0*/  LDG.E R2, desc[UR6][R14.64+-0x4] ;  /* 0xfffffc060e027981 */ /* 0x000ee8000c1e1900 */
[----:B------:R-:W5:Y:S04]  /*00e0*/  LDG.E R18, desc[UR6][R14.64+-0x8] ;  /* 0xfffff8060e127981 */ /* 0x000f68000c1e1900 */
[----:B------:R-:W5:Y:S04]  /*00f0*/  LDG.E R4, desc[UR6][R14.64+-0xc] ;  /* 0xfffff4060e047981 */ /* 0x000f68000c1e1900 */
[----:B------:R-:W5:Y:S04]  /*0100*/  LDG.E R26, desc[UR6][R14.64+-0x10] ;  /* 0xfffff0060e1a7981 */ /* 0x000f68000c1e1900 */
[----:B------:R-:W5:Y:S01]  /*0110*/  LDG.E R6, desc[UR6][R14.64+-0x14] ;  /* 0xffffec060e067981 */ /* 0x000f62000c1e1900 */
[----:B----4-:R-:W-:-:S04]  /*0120*/  SHF.R.S32.HI R0, RZ, 0x1f, R5 ;  /* 0x0000001fff007819 */ /* 0x010fc80000011405 */
[----:B------:R-:W-:-:S04]  /*0130*/  LEA.HI R0, R0, R5, RZ, 0x3 ;  /* 0x0000000500007211 */ /* 0x000fc800078f18ff */
[----:B------:R-:W-:-:S05]  /*0140*/  SHF.R.S32.HI R13, RZ, 0x3, R0 ;  /* 0x00000003ff0d7819 */ /* 0x000fca0000011400 */
[----:B--2---:R-:W-:-:S06]  /*0150*/  IMAD.WIDE R12, R13, 0x8, R10 ;  /* 0x000000080d0c7825 */ /* 0x004fcc00078e020a */
[----:B------:R-:W2:Y:S01]  /*0160*/  LDG.E.64 R12, desc[UR6][R12.64] ;  /* 0x000000060c0c7981 */ /* 0x000ea2000c1e1b00 */
[----:B---3--:R-:W-:-:S04]  /*0170*/  SHF.R.S32.HI R3, RZ, 0x1f, R2 ;  /* 0x0000001fff037819 */ /* 0x008fc80000011402 */
[----:B------:R-:W-:-:S04]  /*0180*/  LEA.HI R3, R3, R2, RZ, 0x3 ;  /* 0x0000000203037211 */ /* 0x000fc800078f18ff */
[----:B------:R-:W-:-:S05]  /*0190*/  SHF.R.S32.HI R3, RZ, 0x3, R3 ;  /* 0x00000003ff037819 */ /* 0x000fca0000011403 */
[----:B------:R-:W-:Y:S01]  /*01a0*/  IMAD.WIDE R16, R3, 0x8, R10 ;  /* 0x0000000803107825 */ /* 0x000fe200078e020a */
[----:B-----5:R-:W-:-:S04]  /*01b0*/  SHF.R.S32.HI R3, RZ, 0x1f, R18 ;  /* 0x0000001fff037819 */ /* 0x020fc80000011412 */
[----:B------:R-:W-:Y:S01]  /*01c0*/  LEA.HI R0, R3, R18, RZ, 0x3 ;  /* 0x0000001203007211 */ /* 0x000fe200078f18ff */
[----:B------:R-:W3:Y:S03]  /*01d0*/  LDG.E.64 R16, desc[UR6][R16.64] ;  /* 0x0000000610107981 */ /* 0x000ee6000c1e1b00 */
[----:B------:R-:W-:Y:S01]  /*01e0*/  SHF.R.S32.HI R9, RZ, 0x3, R0 ;  /* 0x00000003ff097819 */ /* 0x000fe20000011400 */
[----:B------:R-:W4:Y:S04]  /*01f0*/  LDG.E R3, desc[UR6][R14.64+-0x18] ;  /* 0xffffe8060e037981 */ /* 0x000f28000c1e1900 */
[----:B------:R-:W-:Y:S01]  /*0200*/  IMAD.WIDE R8, R9, 0x8, R10 ;  /* 0x0000000809087825 */ /* 0x000fe200078e020a */
[----:B------:R-:W-:Y:S01]  /*0210*/  SHF.R.S32.HI R7, RZ, 0x1f, R4 ;  /* 0x0000001fff077819 */ /* 0x000fe20000011404 */
[----:B------:R-:W5:Y:S04]  /*0220*/  LDG.E R0, desc[UR6][R14.64+-0x1c] ;  /* 0xffffe4060e007981 */ /* 0x000f68000c1e1900 */
[----:B------:R-:W5:Y:S01]  /*0230*/  LDG.E.64 R8, desc[UR6][R8.64] ;  /* 0x0000000608087981 */ /* 0x000f62000c1e1b00 */
[----:B------:R-:W-:-:S04]  /*0240*/  LEA.HI R7, R7, R4, RZ, 0x3 ;  /* 0x0000000407077211 */ /* 0x000fc800078f18ff */
[----:B------:R-:W-:-:S05]  /*0250*/  SHF.R.S32.HI R7, RZ, 0x3, R7 ;  /* 0x00000003ff077819 */ /* 0x000fca0000011407 */
[----:B------:R-:W-:Y:S01]  /*0260*/  IMAD.WIDE R20, R7, 0x8, R10 ;  /* 0x0000000807147825 */ /* 0x000fe200078e020a */
[----:B------:R-:W-:-:S03]  /*0270*/  SHF.R.S32.HI R7, RZ, 0x1f, R26 ;  /* 0x0000001fff077819 */ /* 0x000fc6000001141a */
[----:B------:R-:W-:Y:S01]  /*0280*/  IMAD.MOV R22, RZ, RZ, -R5 ;  /* 0x000000ffff167224 */ /* 0x000fe200078e0a05 */
[----:B------:R-:W-:Y:S01]  /*0290*/  LEA.HI R7, R7, R26, RZ, 0x3 ;  /* 0x0000001a07077211 */ /* 0x000fe200078f18ff */
[----:B------:R-:W5:Y:S03]  /*02a0*/  LDG.E.64 R20, desc[UR6][R20.64] ;  /* 0x0000000614147981 */ /* 0x000f66000c1e1b00 */
[----:B------:R-:W-:Y:S01]  /*02b0*/  SHF.R.S32.HI R23, RZ, 0x3, R7 ;  /* 0x00000003ff177819 */ /* 0x000fe20000011407 */
[----:B------:R-:W-:Y:S01]  /*02c0*/  IMAD.MOV.U32 R7, RZ, RZ, 0x1 ;  /* 0x00000001ff077424 */ /* 0x000fe200078e00ff */
[----:B------:R-:W-:-:S04]  /*02d0*/  LOP3.LUT R22, R22, 0x7, RZ, 0xc0, !PT ;  /* 0x0000000716167812 */ /* 0x000fc800078ec0ff */
[----:B------:R-:W-:Y:S01]  /*02e0*/  SHF.L.U32 R5, R7, R22, RZ ;  /* 0x0000001607057219 */ /* 0x000fe200000006ff */
[----:B------:R-:W-:-:S06]  /*02f0*/  IMAD.WIDE R22, R23, 0x8, R10 ;  /* 0x0000000817167825 */ /* 0x000fcc00078e020a */
[----:B------:R-:W5:Y:S01]  /*0300*/  LDG.E.64 R22, desc[UR6][R22.64] ;  /* 0x0000000616167981 */ /* 0x000f62000c1e1b00 */
[----:B------:R-:W-:-:S05]  /*0310*/  IMAD.MOV R2, RZ, RZ, -R2 ;  /* 0x000000ffff027224 */ /* 0x000fca00078e0a02 */
[----:B------:R-:W-:-:S04]  /*0320*/  LOP3.LUT R2, R2, 0x7, RZ, 0xc0, !PT ;  /* 0x0000000702027812 */ /* 0x000fc800078ec0ff */
[----:B------:R-:W-:Y:S02]  /*0330*/  SHF.L.U32 R27, R7, R2, RZ ;  /* 0x00000002071b7219 */ /* 0x000fe400000006ff */
[----:B------:R-:W5:Y:S01]  /*0340*/  LDG.E R2, desc[UR6][R14.64+-0x28] ;  /* 0xffffd8060e027981 */ /* 0x000f62000c1e1900 */
[----:B--2---:R-:W-:-:S03]  /*0350*/  LOP3.LUT P2, RZ, R12, R5, RZ, 0xc0, !PT ;  /* 0x000000050cff7212 */ /* 0x004fc6000784c0ff */
[----:B------:R-:W2:Y:S01]  /*0360*/  LDG.E R5, desc[UR6][R14.64+-0x24] ;  /* 0xffffdc060e057981 */ /* 0x000ea2000c1e1900 */
[----:B------:R-:W-:Y:S02]  /*0370*/  LOP3.LUT P2, RZ, R13, RZ, RZ, 0xc0, P2 ;  /* 0x000000ff0dff7212 */ /* 0x000fe4000104c0ff */
[----:B------:R-:W-:-:S04]  /*0380*/  SHF.R.S32.HI R13, RZ, 0x1f, R6 ;  /* 0x0000001fff0d7819 */ /* 0x000fc80000011406 */
[----:B------:R-:W-:-:S04]  /*0390*/  LEA.HI R13, R13, R6, RZ, 0x3 ;  /* 0x000000060d0d7211 */ /* 0x000fc800078f18ff */
[----:B------:R-:W-:-:S05]  /*03a0*/  SHF.R.S32.HI R13, RZ, 0x3, R13 ;  /* 0x00000003ff0d7819 */ /* 0x000fca000001140d */
[----:B------:R-:W-:-:S06]  /*03b0*/  IMAD.WIDE R12, R13, 0x8, R10 ;  /* 0x000000080d0c7825 */ /* 0x000fcc00078e020a */
[----:B------:R-:W2:Y:S01]  /*03c0*/  LDG.E.64 R12, desc[UR6][R12.64] ;  /* 0x000000060c0c7981 */ /* 0x000ea2000c1e1b00 */
[----:B---3--:R-:W-:Y:S01]  /*03d0*/  LOP3.LUT P6, RZ, R16, R27, RZ, 0xc0, !PT ;  /* 0x0000001b10ff7212 */ /* 0x008fe200078cc0ff */
[----:B------:R-:W-:Y:S01]  /*03e0*/  IMAD.MOV R16, RZ, RZ, -R18 ;  /* 0x000000ffff107224 */ /* 0x000fe200078e0a12 */
[----:B----4-:R-:W-:-:S04]  /*03f0*/  SHF.R.S32.HI R18, RZ, 0x1f, R3 ;  /* 0x0000001fff127819 */ /* 0x010fc80000011403 */
[----:B------:R-:W-:Y:S02]  /*0400*/  LOP3.LUT R16, R16, 0x7, RZ, 0xc0, !PT ;  /* 0x0000000710107812 */ /* 0x000fe400078ec0ff */
[----:B------:R-:W-:Y:S02]  /*0410*/  LOP3.LUT P6, RZ, R17, RZ, RZ, 0xc0, P6 ;  /* 0x000000ff11ff7212 */ /* 0x000fe400030cc0ff */
[----:B------:R-:W-:Y:S02]  /*0420*/  SHF.L.U32 R17, R7, R16, RZ ;  /* 0x0000001007117219 */ /* 0x000fe400000006ff */
[----:B------:R-:W-:Y:S02]  /*0430*/  LEA.HI R18, R18, R3, RZ, 0x3 ;  /* 0x0000000312127211 */ /* 0x000fe400078f18ff */
[----:B-----5:R-:W-:Y:S02]  /*0440*/  LOP3.LUT P5, RZ, R8, R17, RZ, 0xc0, !PT ;  /* 0x0000001108ff7212 */ /* 0x020fe400078ac0ff */
[----:B------:R-:W-:-:S02]  /*0450*/  SHF.R.S32.HI R27, RZ, 0x3, R18 ;  /* 0x00000003ff1b7819 */ /* 0x000fc40000011412 */
[----:B------:R-:W-:Y:S01]  /*0460*/  LOP3.LUT P5, RZ, R9, RZ, RZ, 0xc0, P5 ;  /* 0x000000ff09ff7212 */ /* 0x000fe200028ac0ff */
[----:B------:R-:W-:Y:S01]  /*0470*/  IMAD.MOV R4, RZ, RZ, -R4 ;  /* 0x000000ffff047224 */ /* 0x000fe200078e0a04 */
[----:B------:R-:W-:Y:S01]  /*0480*/  SHF.R.S32.HI R9, RZ, 0x1f, R0 ;  /* 0x0000001fff097819 */ /* 0x000fe20000011400 */
[----:B------:R-:W-:Y:S01]  /*0490*/  IMAD.WIDE R16, R27, 0x8, R10 ;  /* 0x000000081b107825 */ /* 0x000fe200078e020a */
[----:B------:R-:W3:Y:S02]  /*04a0*/  LDG.E R18, desc[UR6][R14.64+-0x2c] ;  /* 0xffffd4060e127981 */ /* 0x000ee4000c1e1900 */
[----:B------:R-:W-:-:S03]  /*04b0*/  LEA.HI R9, R9, R0, RZ, 0x3 ;  /* 0x0000000009097211 */ /* 0x000fc600078f18ff */
[----:B------:R-:W4:Y:S01]  /*04c0*/  LDG.E.64 R16, desc[UR6][R16.64] ;  /* 0x0000000610107981 */ /* 0x000f22000c1e1b00 */
[----:B------:R-:W-:Y:S02]  /*04d0*/  SHF.R.S32.HI R9, RZ, 0x3, R9 ;  /* 0x00000003ff097819 */ /* 0x000fe40000011409 */
[----:B------:R-:W-:-:S03]  /*04e0*/  LOP3.LUT R4, R4, 0x7, RZ, 0xc0, !PT ;  /* 0x0000000704047812 */ /* 0x000fc600078ec0ff */
[----:B------:R-:W-:Y:S01]  /*04f0*/  IMAD.WIDE R8, R9, 0x8, R10 ;  /* 0x0000000809087825 */ /* 0x000fe200078e020a */
[----:B------:R-:W-:Y:S02]  /*0500*/  SHF.L.U32 R27, R7, R4, RZ ;  /* 0x00000004071b7219 */ /* 0x000fe400000006ff */
[----:B------:R-:W-:Y:S01]  /*0510*/  SHF.R.S32.HI R4, RZ, 0x1f, R19 ;  /* 0x0000001fff047819 */ /* 0x000fe20000011413 */
[----:B------:R-:W-:Y:S01]  /*0520*/  IMAD.MOV R26, RZ, RZ, -R26 ;  /* 0x000000ffff1a7224 */ /* 0x000fe200078e0a1a */
[----:B------:R-:W-:Y:S01]  /*0530*/  LOP3.LUT P1, RZ, R20, R27, RZ, 0xc0, !PT ;  /* 0x0000001b14ff7212 */ /* 0x000fe2000782c0ff */
[----:B------:R-:W5:Y:S01]  /*0540*/  LDG.E.64 R8, desc[UR6][R8.64] ;  /* 0x0000000608087981 */ /* 0x000f62000c1e1b00 */
[----:B------:R-:W-:Y:S02]  /*0550*/  LEA.HI R20, R4, R19, RZ, 0x3 ;  /* 0x0000001304147211 */ /* 0x000fe400078f18ff */
[----:B------:R-:W-:Y:S01]  /*0560*/  LOP3.LUT P1, RZ, R21, RZ, RZ, 0xc0, P1 ;  /* 0x000000ff15ff7212 */ /* 0x000fe2000082c0ff */
[----:B------:R-:W5:Y:S01]  /*0570*/  LDG.E R4, desc[UR6][R14.64+-0x30] ;  /* 0xffffd0060e047981 */ /* 0x000f62000c1e1900 */
[----:B------:R-:W-:-:S02]  /*0580*/  SHF.R.S32.HI R21, RZ, 0x3, R20 ;  /* 0x00000003ff157819 */ /* 0x000fc40000011414 */
[----:B------:R-:W-:-:S03]  /*0590*/  LOP3.LUT R26, R26, 0x7, RZ, 0xc0, !PT ;  /* 0x000000071a1a7812 */ /* 0x000fc600078ec0ff */
[----:B------:R-:W-:Y:S01]  /*05a0*/  IMAD.WIDE R20, R21, 0x8, R10 ;  /* 0x0000000815147825 */ /* 0x000fe200078e020a */
[----:B------:R-:W-:-:S04]  /*05b0*/  SHF.L.U32 R27, R7, R26, RZ ;  /* 0x0000001a071b7219 */ /* 0x000fc800000006ff */
[----:B------:R-:W-:Y:S01]  /*05c0*/  LOP3.LUT P0, RZ, R22, R27, RZ, 0xc0, !PT ;  /* 0x0000001b16ff7212 */ /* 0x000fe2000780c0ff */
[----:B------:R-:W5:Y:S01]  /*05d0*/  LDG.E.64 R20, desc[UR6][R20.64] ;  /* 0x0000000614147981 */ /* 0x000f62000c1e1b00 */
[----:B------:R-:W-:Y:S02]  /*05e0*/  IMAD.MOV R26, RZ, RZ, -R6 ;  /* 0x000000ffff1a7224 */ /* 0x000fe400078e0a06 */
[----:B------:R-:W-:Y:S01]  /*05f0*/  LOP3.LUT P0, RZ, R23, RZ, RZ, 0xc0, P0 ;  /* 0x000000ff17ff7212 */ /* 0x000fe2000000c0ff */
[----:B------:R-:W5:Y:S01]  /*0600*/  LDG.E R6, desc[UR6][R14.64+-0x34] ;  /* 0xffffcc060e067981 */ /* 0x000f62000c1e1900 */
[----:B--2---:R-:W-:-:S04]  /*0610*/  SHF.R.S32.HI R22, RZ, 0x1f, R5 ;  /* 0x0000001fff167819 */ /* 0x004fc80000011405 */
[----:B------:R-:W-:-:S04]  /*0620*/  LEA.HI R23, R22, R5, RZ, 0x3 ;  /* 0x0000000516177211 */ /* 0x000fc800078f18ff */
[----:B------:R-:W-:Y:S02]  /*0630*/  SHF.R.S32.HI R27, RZ, 0x3, R23 ;  /* 0x00000003ff1b7819 */ /* 0x000fe40000011417 */
[----:B------:R-:W-:-:S03]  /*0640*/  LOP3.LUT R22, R26, 0x7, RZ, 0xc0, !PT ;  /* 0x000000071a167812 */ /* 0x000fc600078ec0ff */
[----:B------:R-:W-:-:S06]  /*0650*/  IMAD.WIDE R26, R27, 0x8, R10 ;  /* 0x000000081b1a7825 */ /* 0x000fcc00078e020a */
[----:B------:R-:W2:Y:S01]  /*0660*/  LDG.E.64 R26, desc[UR6][R26.64] ;  /* 0x000000061a1a7981 */ /* 0x000ea2000c1e1b00 */
[----:B------:R-:W-:-:S03]  /*0670*/  SHF.L.U32 R23, R7, R22, RZ ;  /* 0x0000001607177219 */ /* 0x000fc600000006ff */
[----:B------:R-:W2:Y:S01]  /*0680*/  LDG.E R22, desc[UR6][R14.64+-0x38] ;  /* 0xffffc8060e167981 */ /* 0x000ea2000c1e1900 */
[----:B------:R-:W-:-:S04]  /*0690*/  LOP3.LUT P4, RZ, R12, R23, RZ, 0xc0, !PT ;  /* 0x000000170cff7212 */ /* 0x000fc8000788c0ff */
[----:B------:R-:W-:Y:S02]  /*06a0*/  LOP3.LUT P4, RZ, R13, RZ, RZ, 0xc0, P4 ;  /* 0x000000ff0dff7212 */ /* 0x000fe4000208c0ff */
[----:B------:R-:W-:-:S04]  /*06b0*/  SHF.R.S32.HI R13, RZ, 0x1f, R2 ;  /* 0x0000001fff0d7819 */ /* 0x000fc80000011402 */
[----:B------:R-:W-:-:S04]  /*06c0*/  LEA.HI R13, R13, R2, RZ, 0x3 ;  /* 0x000000020d0d7211 */ /* 0x000fc800078f18ff */
[----:B------:R-:W-:-:S05]  /*06d0*/  SHF.R.S32.HI R13, RZ, 0x3, R13 ;  /* 0x00000003ff0d7819 */ /* 0x000fca000001140d */
[----:B------:R-:W-:-:S06]  /*06e0*/  IMAD.WIDE R12, R13, 0x8, R10 ;  /* 0x000000080d0c7825 */ /* 0x000fcc00078e020a */
[----:B------:R-:W2:Y:S01]  /*06f0*/  LDG.E.64 R12, desc[UR6][R12.64] ;  /* 0x000000060c0c7981 */ /* 0x000ea2000c1e1b00 */
[----:B------:R-:W-:-:S05]  /*0700*/  IMAD.MOV R28, RZ, RZ, -R3 ;  /* 0x000000ffff1c7224 */ /* 0x000fca00078e0a03 */
[----:B------:R-:W-:Y:S01]  /*0710*/  LOP3.LUT R28, R28, 0x7, RZ, 0xc0, !PT ;  /* 0x000000071c1c7812 */ /* 0x000fe200078ec0ff */
[----:B------:R-:W-:-:S03]  /*0720*/  IMAD.MOV R0, RZ, RZ, -R0 ;  /* 0x000000ffff007224 */ /* 0x000fc600078e0a00 */
[----:B------:R-:W-:-:S04]  /*0730*/  SHF.L.U32 R3, R7, R28, RZ ;  /* 0x0000001c07037219 */ /* 0x000fc800000006ff */
[----:B----4-:R-:W-:Y:S02]  /*0740*/  LOP3.LUT P3, RZ, R16, R3, RZ, 0xc0, !PT ;  /* 0x0000000310ff7212 */ /* 0x010fe4000786c0ff */
[----:B---3--:R-:W-:Y:S02]  /*0750*/  SHF.R.S32.HI R3, RZ, 0x1f, R18 ;  /* 0x0000001fff037819 */ /* 0x008fe40000011412 */
[----:B------:R-:W-:Y:S02]  /*0760*/  LOP3.LUT R0, R0, 0x7, RZ, 0xc0, !PT ;  /* 0x0000000700007812 */ /* 0x000fe400078ec0ff */
[----:B------:R-:W-:Y:S02]  /*0770*/  LEA.HI R3, R3, R18, RZ, 0x3 ;  /* 0x0000001203037211 */ /* 0x000fe400078f18ff */
[----:B------:R-:W-:Y:S02]  /*0780*/  LOP3.LUT P3, RZ, R17, RZ, RZ, 0xc0, P3 ;  /* 0x000000ff11ff7212 */ /* 0x000fe4000186c0ff */
[----:B------:R-:W-:-:S02]  /*0790*/  SHF.L.U32 R17, R7, R0, RZ ;  /* 0x0000000007117219 */ /* 0x000fc400000006ff */
[----:B------:R-:W-:Y:S01]  /*07a0*/  SHF.R.S32.HI R23, RZ, 0x3, R3 ;  /* 0x00000003ff177819 */ /* 0x000fe20000011403 */
[----:B------:R-:W3:Y:S01]  /*07b0*/  LDG.E R0, desc[UR6][R14.64+-0x3c] ;  /* 0xffffc4060e007981 */ /* 0x000ee2000c1e1900 */
[----:B------:R-:W-:Y:S02]  /*07c0*/  IMAD.MOV.U32 R3, RZ, RZ, RZ ;  /* 0x000000ffff037224 */ /* 0x000fe400078e00ff */
[----:B------:R-:W-:Y:S01]  /*07d0*/  @P2 IMAD.MOV.U32 R3, RZ, RZ, 0x1 ;  /* 0x00000001ff032424 */ /* 0x000fe200078e00ff */
[----:B-----5:R-:W-:Y:S01]  /*07e0*/  LOP3.LUT P2, RZ, R8, R17, RZ, 0xc0, !PT ;  /* 0x0000001108ff7212 */ /* 0x020fe2000784c0ff */
[----:B------:R-:W-:Y:S02]  /*07f0*/  IMAD.MOV R8, RZ, RZ, -R19 ;  /* 0x000000ffff087224 */ /* 0x000fe400078e0a13 */
[----:B------:R-:W-:Y:S01]  /*0800*/  IMAD.WIDE R16, R23, 0x8, R10 ;  /* 0x0000000817107825 */ /* 0x000fe200078e020a */
[----:B------:R-:W-:Y:S01]  /*0810*/  LOP3.LUT P2, RZ, R9, RZ, RZ, 0xc0, P2 ;  /* 0x000000ff09ff7212 */ /* 0x000fe2000104c0ff */
[----:B------:R-:W4:Y:S01]  /*0820*/  LDG.E R19, desc[UR6][R24.64+0x9c] ;  /* 0x00009c0618137981 */ /* 0x000f22000c1e1900 */
[----:B------:R-:W-:-:S02]  /*0830*/  SHF.R.S32.HI R9, RZ, 0x1f, R4 ;  /* 0x0000001fff097819 */ /* 0x000fc40000011404 */
[----:B------:R-:W-:Y:S01]  /*0840*/  LOP3.LUT R8, R8, 0x7, RZ, 0xc0, !PT ;  /* 0x0000000708087812 */ /* 0x000fe200078ec0ff */
[----:B------:R-:W5:Y:S01]  /*0850*/  LDG.E.64 R16, desc[UR6][R16.64] ;  /* 0x0000000610107981 */ /* 0x000f62000c1e1b00 */
[----:B------:R-:W-:Y:S02]  /*0860*/  LEA.HI R23, R9, R4, RZ, 0x3 ;  /* 0x0000000409177211 */ /* 0x000fe400078f18ff */
[----:B------:R-:W-:Y:S02]  /*0870*/  SHF.L.U32 R9, R7, R8, RZ ;  /* 0x0000000807097219 */ /* 0x000fe400000006ff */
[----:B------:R-:W-:Y:S02]  /*0880*/  SHF.R.S32.HI R23, RZ, 0x3, R23 ;  /* 0x00000003ff177819 */ /* 0x000fe40000011417 */
[----:B------:R-:W-:Y:S02]  /*0890*/  @P6 LOP3.LUT R3, R3, 0x2, RZ, 0xfc, !PT ;  /* 0x0000000203036812 */ /* 0x000fe400078efcff */
[----:B------:R-:W-:Y:S01]  /*08a0*/  LOP3.LUT P6, RZ, R20, R9, RZ, 0xc0, !PT ;  /* 0x0000000914ff7212 */ /* 0x000fe200078cc0ff */
[----:B------:R-:W-:Y:S01]  /*08b0*/  IMAD.MOV R20, RZ, RZ, -R5 ;  /* 0x000000ffff147224 */ /* 0x000fe200078e0a05 */
[----:B------:R-:W-:Y:S01]  /*08c0*/  SHF.R.S32.HI R5, RZ, 0x1f, R6 ;  /* 0x0000001fff057819 */ /* 0x000fe20000011406 */
[----:B------:R-:W-:-:S03]  /*08d0*/  IMAD.WIDE R8, R23, 0x8, R10 ;  /* 0x0000000817087825 */ /* 0x000fc600078e020a */
[----:B------:R-:W-:Y:S02]  /*08e0*/  LEA.HI R5, R5, R6, RZ, 0x3 ;  /* 0x0000000605057211 */ /* 0x000fe400078f18ff */
[----:B------:R-:W-:Y:S01]  /*08f0*/  LOP3.LUT R20, R20, 0x7, RZ, 0xc0, !PT ;  /* 0x0000000714147812 */ /* 0x000fe200078ec0ff */
[----:B------:R-:W4:Y:S01]  /*0900*/  LDG.E.64 R8, desc[UR6][R8.64] ;  /* 0x0000000608087981 */ /* 0x000f22000c1e1b00 */
[----:B------:R-:W-:Y:S02]  /*0910*/  SHF.R.S32.HI R23, RZ, 0x3, R5 ;  /* 0x00000003ff177819 */ /* 0x000fe40000011405 */
[----:B------:R-:W-:Y:S01]  /*0920*/  LOP3.LUT P6, RZ, R21, RZ, RZ, 0xc0, P6 ;  /* 0x000000ff15ff7212 */ /* 0x000fe200030cc0ff */
[----:B------:R-:W4:Y:S01]  /*0930*/  LDG.E R5, desc[UR6][R14.64+-0x44] ;  /* 0xffffbc060e057981 */ /* 0x000f22000c1e1900 */
[----:B------:R-:W-:Y:S02]  /*0940*/  SHF.L.U32 R21, R7, R20, RZ ;  /* 0x0000001407157219 */ /* 0x000fe400000006ff */
[----:B------:R-:W-:-:S04]  /*0950*/  @P5 LOP3.LUT R3, R3, 0x4, RZ, 0xfc, !PT ;  /* 0x0000000403035812 */ /* 0x000fc800078efcff */
[----:B------:R-:W-:Y:S02]  /*0960*/  @P1 LOP3.LUT R3, R3, 0x8, RZ, 0xfc, !PT ;  /* 0x0000000803031812 */ /* 0x000fe400078efcff */
[----:B--2---:R-:W-:Y:S01]  /*0970*/  LOP3.LUT P5, RZ, R26, R21, RZ, 0xc0, !PT ;  /* 0x000000151aff7212 */ /* 0x004fe200078ac0ff */
[----:B------:R-:W-:Y:S01]  /*0980*/  IMAD.WIDE R20, R23, 0x8, R10 ;  /* 0x0000000817147825 */ /* 0x000fe200078e020a */
[----:B------:R-:W-:-:S05]  /*0990*/  SHF.R.S32.HI R23, RZ, 0x1f, R22 ;  /* 0x0000001fff177819 */ /* 0x000fca0000011416 */
[----:B------:R-:W2:Y:S01]  /*09a0*/  LDG.E.64 R20, desc[UR6][R20.64] ;  /* 0x0000000614147981 */ /* 0x000ea2000c1e1b00 */
[----:B------:R-:W-:Y:S01]  /*09b0*/  LOP3.LUT P5, RZ, R27, RZ, RZ, 0xc0, P5 ;  /* 0x000000ff1bff7212 */ /* 0x000fe200028ac0ff */
[----:B------:R-:W-:Y:S01]  /*09c0*/  IMAD.MOV R26, RZ, RZ, -R2 ;  /* 0x000000ffff1a7224 */ /* 0x000fe200078e0a02 */
[----:B------:R-:W-:Y:S01]  /*09d0*/  LEA.HI R27, R23, R22, RZ, 0x3 ;  /* 0x00000016171b7211 */ /* 0x000fe200078f18ff */
[----:B------:R-:W2:Y:S03]  /*09e0*/  LDG.E R2, desc[UR6][R14.64+-0x48] ;  /* 0xffffb8060e027981 */ /* 0x000ea6000c1e1900 */
[----:B------:R-:W-:Y:S02]  /*09f0*/  LOP3.LUT R26, R26, 0x7, RZ, 0xc0, !PT ;  /* 0x000000071a1a7812 */ /* 0x000fe400078ec0ff */
[----:B------:R-:W-:Y:S02]  /*0a00*/  SHF.R.S32.HI R27, RZ, 0x3, R27 ;  /* 0x00000003ff1b7819 */ /* 0x000fe4000001141b */
[----:B------:R-:W-:-:S03]  /*0a10*/  SHF.L.U32 R23, R7, R26, RZ ;  /* 0x0000001a07177219 */ /* 0x000fc600000006ff */
[----:B------:R-:W-:-:S06]  /*0a20*/  IMAD.WIDE R26, R27, 0x8, R10 ;  /* 0x000000081b1a7825 */ /* 0x000fcc00078e020a */
[----:B------:R-:W2:Y:S01]  /*0a30*/  LDG.E.64 R26, desc[UR6][R26.64] ;  /* 0x000000061a1a7981 */ /* 0x000ea2000c1e1b00 */
[----:B------:R-:W-:Y:S01]  /*0a40*/  LOP3.LUT P1, RZ, R12, R23, RZ, 0xc0, !PT ;  /* 0x000000170cff7212 */ /* 0x000fe2000782c0ff */
[----:B------:R-:W-:Y:S02]  /*0a50*/  IMAD.MOV R12, RZ, RZ, -R18 ;  /* 0x000000ffff0c7224 */ /* 0x000fe400078e0a12 */
[----:B------:R-:W2:Y:S01]  /*0a60*/  LDG.E R18, desc[UR6][R14.64+-0x4c] ;  /* 0xffffb4060e127981 */ /* 0x000ea2000c1e1900 */
[----:B------:R-:W-:Y:S02]  /*0a70*/  LOP3.LUT P1, RZ, R13, RZ, RZ, 0xc0, P1 ;  /* 0x000000ff0dff7212 */ /* 0x000fe4000082c0ff */
[----:B------:R-:W-:Y:S02]  /*0a80*/  LOP3.LUT R12, R12, 0x7, RZ, 0xc0, !PT ;  /* 0x000000070c0c7812 */ /* 0x000fe400078ec0ff */
[----:B------:R-:W-:Y:S01]  /*0a90*/  @P0 LOP3.LUT R3, R3, 0x10, RZ, 0xfc, !PT ;  /* 0x0000001003030812 */ /* 0x000fe200078efcff */
[----:B------:R-:W-:Y:S01]  /*0aa0*/  IMAD.MOV R4, RZ, RZ, -R4 ;  /* 0x000000ffff047224 */ /* 0x000fe200078e0a04 */
[----:B---3--:R-:W-:-:S04]  /*0ab0*/  SHF.R.S32.HI R13, RZ, 0x1f, R0 ;  /* 0x0000001fff0d7819 */ /* 0x008fc80000011400 */
[----:B------:R-:W-:Y:S02]  /*0ac0*/  LEA.HI R23, R13, R0, RZ, 0x3 ;  /* 0x000000000d177211 */ /* 0x000fe400078f18ff */
[----:B------:R-:W-:Y:S02]  /*0ad0*/  SHF.L.U32 R13, R7, R12, RZ ;  /* 0x0000000c070d7219 */ /* 0x000fe400000006ff */
[----:B------:R-:W-:Y:S02]  /*0ae0*/  SHF.R.S32.HI R23, RZ, 0x3, R23 ;  /* 0x00000003ff177819 */ /* 0x000fe40000011417 */
[----:B-----5:R-:W-:-:S03]  /*0af0*/  LOP3.LUT P0, RZ, R16, R13, RZ, 0xc0, !PT ;  /* 0x0000000d10ff7212 */ /* 0x020fc6000780c0ff */
[----:B------:R-:W-:Y:S01]  /*0b00*/  IMAD.WIDE R12, R23, 0x8, R10 ;  /* 0x00000008170c7825 */ /* 0x000fe200078e020a */
[----:B----4-:R-:W-:Y:S02]  /*0b10*/  SHF.R.S32.HI R16, RZ, 0x1f, R19 ;  /* 0x0000001fff107819 */ /* 0x010fe40000011413 */
[----:B------:R-:W-:Y:S02]  /*0b20*/  LOP3.LUT P0, RZ, R17, RZ, RZ, 0xc0, P0 ;  /* 0x000000ff11ff7212 */ /* 0x000fe4000000c0ff */
[----:B------:R-:W-:Y:S01]  /*0b30*/  LEA.HI R17, R16, R19, RZ, 0x3 ;  /* 0x0000001310117211 */ /* 0x000fe200078f18ff */
[----:B------:R-:W3:Y:S01]  /*0b40*/  LDG.E.64 R12, desc[UR6][R12.64] ;  /* 0x000000060c0c7981 */ /* 0x000ee2000c1e1b00 */
[----:B------:R-:W-:Y:S02]  /*0b50*/  LOP3.LUT R16, R4, 0x7, RZ, 0xc0, !PT ;  /* 0x0000000704107812 */ /* 0x000fe400078ec0ff */
[----:B------:R-:W-:Y:S01]  /*0b60*/  SHF.R.S32.HI R23, RZ, 0x3, R17 ;  /* 0x00000003ff177819 */ /* 0x000fe20000011411 */
[----:B------:R-:W4:Y:S01]  /*0b70*/  LDG.E R4, desc[UR6][R14.64+-0x50] ;  /* 0xffffb0060e047981 */ /* 0x000f22000c1e1900 */
[----:B------:R-:W-:-:S02]  /*0b80*/  SHF.L.U32 R17, R7, R16, RZ ;  /* 0x0000001007117219 */ /* 0x000fc400000006ff */
[----:B------:R-:W-:Y:S01]  /*0b90*/  @P4 LOP3.LUT R3, R3, 0x20, RZ, 0xfc, !PT ;  /* 0x0000002003034812 */ /* 0x000fe200078efcff */
[----:B------:R-:W-:Y:S01]  /*0ba0*/  IMAD.MOV R6, RZ, RZ, -R6 ;  /* 0x000000ffff067224 */ /* 0x000fe200078e0a06 */
[----:B------:R-:W-:Y:S01]  /*0bb0*/  LOP3.LUT P4, RZ, R8, R17, RZ, 0xc0, !PT ;  /* 0x0000001108ff7212 */ /* 0x000fe2000788c0ff */
[----:B------:R-:W-:Y:S01]  /*0bc0*/  IMAD.WIDE R16, R23, 0x8, R10 ;  /* 0x0000000817107825 */ /* 0x000fe200078e020a */
[----:B------:R-:W-:Y:S02]  /*0bd0*/  SHF.R.S32.HI R8, RZ, 0x1f, R5 ;  /* 0x0000001fff087819 */ /* 0x000fe40000011405 */
[----:B------:R-:W-:-:S03]  /*0be0*/  LOP3.LUT R6, R6, 0x7, RZ, 0xc0, !PT ;  /* 0x0000000706067812 */ /* 0x000fc600078ec0ff */
[----:B------:R-:W5:Y:S01]  /*0bf0*/  LDG.E.64 R16, desc[UR6][R16.64] ;  /* 0x0000000610107981 */ /* 0x000f62000c1e1b00 */
[----:B------:R-:W-:Y:S02]  /*0c00*/  LEA.HI R8, R8, R5, RZ, 0x3 ;  /* 0x0000000508087211 */ /* 0x000fe400078f18ff */
[----:B------:R-:W-:Y:S02]  /*0c10*/  LOP3.LUT P4, RZ, R9, RZ, RZ, 0xc0, P4 ;  /* 0x000000ff09ff7212 */ /* 0x000fe4000208c0ff */
[----:B------:R-:W-:Y:S02]  /*0c20*/  SHF.L.U32 R9, R7, R6, RZ ;  /* 0x0000000607097219 */ /* 0x000fe400000006ff */
[----:B------:R-:W-:Y:S01]  /*0c30*/  SHF.R.S32.HI R23, RZ, 0x3, R8 ;  /* 0x00000003ff177819 */ /* 0x000fe20000011408 */
[----:B------:R-:W5:Y:S01]  /*0c40*/  LDG.E R6, desc[UR6][R14.64+-0x54] ;  /* 0xffffac060e067981 */ /* 0x000f62000c1e1900 */
[----:B------:R-:W-:-:S04]  /*0c50*/  @P3 LOP3.LUT R3, R3, 0x40, RZ, 0xfc, !PT ;  /* 0x0000004003033812 */ /* 0x000fc800078efcff */
[----:B------:R-:W-:Y:S02]  /*0c60*/  @P2 LOP3.LUT R3, R3, 0x80, RZ, 0xfc, !PT ;  /* 0x0000008003032812 */ /* 0x000fe400078efcff */
[----:B--2---:R-:W-:Y:S01]  /*0c70*/  LOP3.LUT P3, RZ, R20, R9, RZ, 0xc0, !PT ;  /* 0x0000000914ff7212 */ /* 0x004fe2000786c0ff */
[----:B------:R-:W-:-:S03]  /*0c80*/  IMAD.WIDE R8, R23, 0x8, R10 ;  /* 0x0000000817087825 */ /* 0x000fc600078e020a */
[----:B------:R-:W-:Y:S02]  /*0c90*/  LOP3.LUT P3, RZ, R21, RZ, RZ, 0xc0, P3 ;  /* 0x000000ff15ff7212 */ /* 0x000fe4000186c0ff */
[----:B------:R-:W-:Y:S01]  /*0ca0*/  SHF.R.S32.HI R21, RZ, 0x1f, R2 ;  /* 0x0000001fff157819 */ /* 0x000fe20000011402 */
[----:B------:R-:W2:Y:S01]  /*0cb0*/  LDG.E.64 R8, desc[UR6][R8.64] ;  /* 0x0000000608087981 */ /* 0x000ea2000c1e1b00 */
[----:B------:R-:W-:Y:S02]  /*0cc0*/  IMAD.MOV R20, RZ, RZ, -R22 ;  /* 0x000000ffff147224 */ /* 0x000fe400078e0a16 */
[----:B------:R-:W-:-:S03]  /*0cd0*/  LEA.HI R22, R21, R2, RZ, 0x3 ;  /* 0x0000000215167211 */ /* 0x000fc600078f18ff */
[----:B------:R-:W-:Y:S02]  /*0ce0*/  LOP3.LUT R20, R20, 0x7, RZ, 0xc0, !PT ;  /* 0x0000000714147812 */ /* 0x000fe400078ec0ff */
[----:B------:R-:W-:Y:S02]  /*0cf0*/  SHF.R.S32.HI R23, RZ, 0x3, R22 ;  /* 0x00000003ff177819 */ /* 0x000fe40000011416 */
[----:B------:R-:W2:Y:S01]  /*0d00*/  LDG.E R22, desc[UR6][R14.64+-0x58] ;  /* 0xffffa8060e167981 */ /* 0x000ea2000c1e1900 */
[----:B------:R-:W-:-:S04]  /*0d10*/  SHF.L.U32 R21, R7, R20, RZ ;  /* 0x0000001407157219 */ /* 0x000fc800000006ff */
[----:B------:R-:W-:Y:S01]  /*0d20*/  LOP3.LUT P2, RZ, R26, R21, RZ, 0xc0, !PT ;  /* 0x000000151aff7212 */ /* 0x000fe2000784c0ff */
[----:B------:R-:W-:-:S06]  /*0d30*/  IMAD.WIDE R20, R23, 0x8, R10 ;  /* 0x0000000817147825 */ /* 0x000fcc00078e020a */
[----:B------:R-:W2:Y:S01]  /*0d40*/  LDG.E.64 R20, desc[UR6][R20.64] ;  /* 0x0000000614147981 */ /* 0x000ea2000c1e1b00 */
[----:B------:R-:W-:Y:S01]  /*0d50*/  SHF.R.S32.HI R23, RZ, 0x1f, R18 ;  /* 0x0000001fff177819 */ /* 0x000fe20000011412 */
[----:B------:R-:W-:Y:S01]  /*0d60*/  IMAD.MOV R26, RZ, RZ, -R0 ;  /* 0x000000ffff1a7224 */ /* 0x000fe200078e0a00 */
[----:B------:R-:W-:Y:S01]  /*0d70*/  LOP3.LUT P2, RZ, R27, RZ, RZ, 0xc0, P2 ;  /* 0x000000ff1bff7212 */ /* 0x000fe2000104c0ff */
[----:B------:R-:W2:Y:S01]  /*0d80*/  LDG.E R0, desc[UR6][R14.64+-0x5c] ;  /* 0xffffa4060e007981 */ /* 0x000ea2000c1e1900 */
[----:B------:R-:W-:Y:S02]  /*0d90*/  LEA.HI R27, R23, R18, RZ, 0x3 ;  /* 0x00000012171b7211 */ /* 0x000fe400078f18ff */
[----:B------:R-:W-:Y:S02]  /*0da0*/  LOP3.LUT R26, R26, 0x7, RZ, 0xc0, !PT ;  /* 0x000000071a1a7812 */ /* 0x000fe400078ec0ff */
[----:B------:R-:W-:Y:S02]  /*0db0*/  SHF.R.S32.HI R27, RZ, 0x3, R27 ;  /* 0x00000003ff1b7819 */ /* 0x000fe4000001141b */
[----:B------:R-:W-:-:S03]  /*0dc0*/  SHF.L.U32 R23, R7, R26, RZ ;  /* 0x0000001a07177219 */ /* 0x000fc600000006ff */
[----:B------:R-:W-:-:S06]  /*0dd0*/  IMAD.WIDE R26, R27, 0x8, R10 ;  /* 0x000000081b1a7825 */ /* 0x000fcc00078e020a */
[----:B------:R-:W2:Y:S01]  /*0de0*/  LDG.E.64 R26, desc[UR6][R26.64] ;  /* 0x000000061a1a7981 */ /* 0x000ea2000c1e1b00 */
[----:B------:R-:W-:-:S04]  /*0df0*/  @P6 LOP3.LUT R3, R3, 0x100, RZ, 0xfc, !PT ;  /* 0x0000010003036812 */ /* 0x000fc800078efcff */
[----:B------:R-:W-:Y:S02]  /*0e00*/  @P5 LOP3.LUT R3, R3, 0x200, RZ, 0xfc, !PT ;  /* 0x0000020003035812 */ /* 0x000fe400078efcff */
[----:B---3--:R-:W-:Y:S01]  /*0e10*/  LOP3.LUT P6, RZ, R12, R23, RZ, 0xc0, !PT ;  /* 0x000000170cff7212 */ /* 0x008fe200078cc0ff */
[----:B------:R-:W-:Y:S02]  /*0e20*/  IMAD.MOV R12, RZ, RZ, -R19 ;  /* 0x000000ffff0c7224 */ /* 0x000fe400078e0a13 */
[----:B------:R-:W3:Y:S01]  /*0e30*/  LDG.E R19, desc[UR6][R24.64+0x7c] ;  /* 0x00007c0618137981 */ /* 0x000ee2000c1e1900 */
[----:B------:R-:W-:Y:S02]  /*0e40*/  LOP3.LUT P6, RZ, R13, RZ, RZ, 0xc0, P6 ;  /* 0x000000ff0dff7212 */ /* 0x000fe400030cc0ff */
[----:B----4-:R-:W-:Y:S02]  /*0e50*/  SHF.R.S32.HI R13, RZ, 0x1f, R4 ;  /* 0x0000001fff0d7819 */ /* 0x010fe40000011404 */
[----:B------:R-:W-:-:S02]  /*0e60*/  LOP3.LUT R12, R12, 0x7, RZ, 0xc0, !PT ;  /* 0x000000070c0c7812 */ /* 0x000fc400078ec0ff */
[----:B------:R-:W-:Y:S02]  /*0e70*/  LEA.HI R23, R13, R4, RZ, 0x3 ;  /* 0x000000040d177211 */ /* 0x000fe400078f18ff */
[----:B------:R-:W-:-:S04]  /*0e80*/  SHF.L.U32 R13, R7, R12, RZ ;  /* 0x0000000c070d7219 */ /* 0x000fc800000006ff */
[----:B-----5:R-:W-:Y:S01]  /*0e90*/  LOP3.LUT P5, RZ, R16, R13, RZ, 0xc0, !PT ;  /* 0x0000000d10ff7212 */ /* 0x020fe200078ac0ff */
[----:B------:R-:W-:Y:S01]  /*0ea0*/  IMAD.MOV R16, RZ, RZ, -R5 ;  /* 0x000000ffff107224 */ /* 0x000fe200078e0a05 */
[----:B------:R-:W-:Y:S02]  /*0eb0*/  SHF.R.S32.HI R23, RZ, 0x3, R23 ;  /* 0x00000003ff177819 */ /* 0x000fe40000011417 */
[----:B------:R-:W-:Y:S02]  /*0ec0*/  LOP3.LUT P5, RZ, R17, RZ, RZ, 0xc0, P5 ;  /* 0x000000ff11ff7212 */ /* 0x000fe400028ac0ff */
[----:B------:R-:W-:Y:S02]  /*0ed0*/  LOP3.LUT R16, R16, 0x7, RZ, 0xc0, !PT ;  /* 0x0000000710107812 */ /* 0x000fe400078ec0ff */
[----:B------:R-:W-:Y:S01]  /*0ee0*/  SHF.R.S32.HI R17, RZ, 0x1f, R6 ;  /* 0x0000001fff117819 */ /* 0x000fe20000011406 */
[----:B------:R-:W-:Y:S01]  /*0ef0*/  IMAD.WIDE R12, R23, 0x8, R10 ;  /* 0x00000008170c7825 */ /* 0x000fe200078e020a */
[----:B------:R-:W-:-:S02]  /*0f00*/  SHF.L.U32 R5, R7, R16, RZ ;  /* 0x0000001007057219 */ /* 0x000fc400000006ff */
[----:B------:R-:W-:Y:S02]  /*0f10*/  LEA.HI R17, R17, R6, RZ, 0x3 ;  /* 0x0000000611117211 */ /* 0x000fe400078f18ff */
[----:B------:R-:W-:Y:S01]  /*0f20*/  @P1 LOP3.LUT R3, R3, 0x400, RZ, 0xfc, !PT ;  /* 0x0000040003031812 */ /* 0x000fe200078efcff */
[----:B------:R-:W4:Y:S01]  /*0f30*/  LDG.E.64 R12, desc[UR6][R12.64] ;  /* 0x000000060c0c7981 */ /* 0x000f22000c1e1b00 */
[----:B------:R-:W-:Y:S01]  /*0f40*/  SHF.R.S32.HI R17, RZ, 0x3, R17 ;  /* 0x00000003ff117819 */ /* 0x000fe20000011411 */
[----:B------:R-:W-:-:S05]  /*0f50*/  IMAD.MOV R2, RZ, RZ, -R2 ;  /* 0x000000ffff027224 */ /* 0x000fca00078e0a02 */
[----:B------:R-:W-:Y:S02]  /*0f60*/  LOP3.LUT R2, R2, 0x7, RZ, 0xc0, !PT ;  /* 0x0000000702027812 */ /* 0x000fe400078ec0ff */
[----:B------:R-:W-:Y:S01]  /*0f70*/  @P0 LOP3.LUT R3, R3, 0x800, RZ, 0xfc, !PT ;  /* 0x0000080003030812 */ /* 0x000fe200078efcff */
[----:B------:R-:W-:-:S05]  /*0f80*/  IMAD.MOV R18, RZ, RZ, -R18 ;  /* 0x000000ffff127224 */ /* 0x000fca00078e0a12 */
[----:B------:R-:W-:Y:S02]  /*0f90*/  LOP3.LUT R18, R18, 0x7, RZ, 0xc0, !PT ;  /* 0x0000000712127812 */ /* 0x000fe400078ec0ff */
[----:B------:R-:W-:Y:S02]  /*0fa0*/  @P4 LOP3.LUT R3, R3, 0x1000, RZ, 0xfc, !PT ;  /* 0x0000100003034812 */ /* 0x000fe400078efcff */
[----:B--2---:R-:W-:Y:S02]  /*0fb0*/  LOP3.LUT P1, RZ, R8, R5, RZ, 0xc0, !PT ;  /* 0x0000000508ff7212 */ /* 0x004fe4000782c0ff */
[----:B------:R-:W2:Y:S02]  /*0fc0*/  LDG.E R5, desc[UR6][R24.64+0x5c] ;  /* 0x00005c0618057981 */ /* 0x000ea4000c1e1900 */
[----:B------:R-:W-:Y:S01]  /*0fd0*/  LOP3.LUT P1, RZ, R9, RZ, RZ, 0xc0, P1 ;  /* 0x000000ff09ff7212 */ /* 0x000fe2000082c0ff */
[----:B------:R-:W-:Y:S01]  /*0fe0*/  IMAD.WIDE R8, R17, 0x8, R10 ;  /* 0x0000000811087825 */ /* 0x000fe200078e020a */
[----:B------:R-:W-:-:S05]  /*0ff0*/  SHF.R.S32.HI R17, RZ, 0x1f, R22 ;  /* 0x0000001fff117819 */ /* 0x000fca0000011416 */
[----:B------:R-:W5:Y:S01]  /*1000*/  LDG.E.64 R8, desc[UR6][R8.64] ;  /* 0x0000000608087981 */ /* 0x000f62000c1e1b00 */
[----:B------:R-:W-:Y:S02]  /*1010*/  LEA.HI R16, R17, R22, RZ, 0x3 ;  /* 0x0000001611107211 */ /* 0x000fe400078f18ff */
[----:B------:R-:W-:Y:S02]  /*1020*/  SHF.L.U32 R17, R7, R2, RZ ;  /* 0x0000000207117219 */ /* 0x000fe400000006ff */
[----:B------:R-:W-:Y:S01]  /*1030*/  SHF.R.S32.HI R23, RZ, 0x3, R16 ;  /* 0x00000003ff177819 */ /* 0x000fe20000011410 */
[----:B------:R-:W5:Y:S01]  /*1040*/  LDG.E R2, desc[UR6][R14.64+-0x84] ;  /* 0xffff7c060e027981 */ /* 0x000f62000c1e1900 */
[----:B------:R-:W-:-:S03]  /*1050*/  LOP3.LUT P0, RZ, R20, R17, RZ, 0xc0, !PT ;  /* 0x0000001114ff7212 */ /* 0x000fc6000780c0ff */
[----:B------:R-:W-:-:S06]  /*1060*/  IMAD.WIDE R16, R23, 0x8, R10 ;  /* 0x0000000817107825 */ /* 0x000fcc00078e020a */
[----:B------:R-:W5:Y:S01]  /*1070*/  LDG.E.64 R16, desc[UR6][R16.64] ;  /* 0x0000000610107981 */ /* 0x000f62000c1e1b00 */
[----:B------:R-:W-:Y:S02]  /*1080*/  LOP3.LUT P0, RZ, R21, RZ, RZ, 0xc0, P0 ;  /* 0x000000ff15ff7212 */ /* 0x000fe4000000c0ff */
[----:B------:R-:W-:-:S04]  /*1090*/  SHF.R.S32.HI R21, RZ, 0x1f, R0 ;  /* 0x0000001fff157819 */ /* 0x000fc80000011400 */
[----:B------:R-:W-:Y:S02]  /*10a0*/  LEA.HI R20, R21, R0, RZ, 0x3 ;  /* 0x0000000015147211 */ /* 0x000fe400078f18ff */
[----:B------:R-:W-:Y:S02]  /*10b0*/  SHF.L.U32 R21, R7, R18, RZ ;  /* 0x0000001207157219 */ /* 0x000fe400000006ff */
[----:B------:R-:W5:Y:S01]  /*10c0*/  LDG.E R18, desc[UR6][R14.64+-0x88] ;  /* 0xffff78060e127981 */ /* 0x000f62000c1e1900 */
[----:B------:R-:W-:Y:S02]  /*10d0*/  SHF.R.S32.HI R23, RZ, 0x3, R20 ;  /* 0x00000003ff177819 */ /* 0x000fe40000011414 */
[----:B------:R-:W-:-:S03]  /*10e0*/  LOP3.LUT P4, RZ, R26, R21, RZ, 0xc0, !PT ;  /* 0x000000151aff7212 */ /* 0x000fc6000788c0ff */
[----:B------:R-:W-:-:S06]  /*10f0*/  IMAD.WIDE R20, R23, 0x8, R10 ;  /* 0x0000000817147825 */ /* 0x000fcc00078e020a */
[----:B------:R-:W5:Y:S01]  /*1100*/  LDG.E.64 R20, desc[UR6][R20.64] ;  /* 0x0000000614147981 */ /* 0x000f62000c1e1b00 */
[----:B------:R-:W-:Y:S01]  /*1110*/  IMAD.MOV R23, RZ, RZ, -R4 ;  /* 0x000000ffff177224 */ /* 0x000fe200078e0a04 */
[----:B------:R-:W-:Y:S01]  /*1120*/  LOP3.LUT P4, RZ, R27, RZ, RZ, 0xc0, P4 ;  /* 0x000000ff1bff7212 */ /* 0x000fe2000208c0ff */
[----:B------:R-:W-:Y:S01]  /*1130*/  IMAD.MOV R6, RZ, RZ, -R6 ;  /* 0x000000ffff067224 */ /* 0x000fe200078e0a06 */
[----:B---3--:R-:W-:-:S04]  /*1140*/  SHF.R.S32.HI R26, RZ, 0x1f, R19 ;  /* 0x0000001fff1a7819 */ /* 0x008fc80000011413 */
[----:B------:R-:W-:Y:S02]  /*1150*/  LEA.HI R4, R26, R19, RZ, 0x3 ;  /* 0x000000131a047211 */ /* 0x000fe400078f18ff */
[----:B------:R-:W-:Y:S02]  /*1160*/  LOP3.LUT R26, R23, 0x7, RZ, 0xc0, !PT ;  /* 0x00000007171a7812 */ /* 0x000fe400078ec0ff */
[----:B------:R-:W-:Y:S02]  /*1170*/  SHF.R.S32.HI R27, RZ, 0x3, R4 ;  /* 0x00000003ff1b7819 */ /* 0x000fe40000011404 */
[----:B------:R-:W3:Y:S01]  /*1180*/  LDG.E R4, desc[UR6][R14.64+-0x8c] ;  /* 0xffff74060e047981 */ /* 0x000ee2000c1e1900 */
[----:B------:R-:W-:Y:S02]  /*1190*/  SHF.L.U32 R23, R7, R26, RZ ;  /* 0x0000001a07177219 */ /* 0x000fe400000006ff */
[----:B------:R-:W-:Y:S01]  /*11a0*/  IMAD.WIDE R26, R27, 0x8, R10 ;  /* 0x000000081b1a7825 */ /* 0x000fe200078e020a */
[----:B------:R-:W-:-:S02]  /*11b0*/  @P3 LOP3.LUT R3, R3, 0x2000, RZ, 0xfc, !PT ;  /* 0x0000200003033812 */ /* 0x000fc400078efcff */
[----:B------:R-:W-:-:S03]  /*11c0*/  LOP3.LUT R6, R6, 0x7, RZ, 0xc0, !PT ;  /* 0x0000000706067812 */ /* 0x000fc600078ec0ff */
[----:B------:R-:W3:Y:S01]  /*11d0*/  LDG.E.64 R26, desc[UR6][R26.64] ;  /* 0x000000061a1a7981 */ /* 0x000ee2000c1e1b00 */
[----:B------:R-:W-:Y:S02]  /*11e0*/  @P2 LOP3.LUT R3, R3, 0x4000, RZ, 0xfc, !PT ;  /* 0x0000400003032812 */ /* 0x000fe400078efcff */
[----:B----4-:R-:W-:Y:S02]  /*11f0*/  LOP3.LUT P3, RZ, R12, R23, RZ, 0xc0, !PT ;  /* 0x000000170cff7212 */ /* 0x010fe4000786c0ff */
[----:B------:R-:W4:Y:S02]  /*1200*/  LDG.E R23, desc[UR6][R14.64+-0x90] ;  /* 0xffff70060e177981 */ /* 0x000f24000c1e1900 */
[----:B------:R-:W-:Y:S02]  /*1210*/  LOP3.LUT P3, RZ, R13, RZ, RZ, 0xc0, P3 ;  /* 0x000000ff0dff7212 */ /* 0x000fe4000186c0ff */
[----:B------:R-:W-:Y:S01]  /*1220*/  SHF.L.U32 R13, R7, R6, RZ ;  /* 0x00000006070d7219 */ /* 0x000fe200000006ff */
[----:B------:R-:W-:Y:S01]  /*1230*/  IMAD.MOV R6, RZ, RZ, -R22 ;  /* 0x000000ffff067224 */ /* 0x000fe200078e0a16 */
[----:B------:R-:W-:Y:S01]  /*1240*/  @P6 LOP3.LUT R3, R3, 0x8000, RZ, 0xfc, !PT ;  /* 0x0000800003036812 */ /* 0x000fe200078efcff */
[----:B------:R-:W4:Y:S03]  /*1250*/  LDG.E R22, desc[UR6][R14.64+-0x94] ;  /* 0xffff6c060e167981 */ /* 0x000f26000c1e1900 */
[----:B------:R-:W-:Y:S01]  /*1260*/  LOP3.LUT R6, R6, 0x7, RZ, 0xc0, !PT ;  /* 0x0000000706067812 */ /* 0x000fe200078ec0ff */
[----:B------:R-:W-:-:S05]  /*1270*/  IMAD.MOV R0, RZ, RZ, -R0 ;  /* 0x000000ffff007224 */ /* 0x000fca00078e0a00 */
[----:B------:R-:W-:Y:S02]  /*1280*/  LOP3.LUT R0, R0, 0x7, RZ, 0xc0, !PT ;  /* 0x0000000700007812 */ /* 0x000fe400078ec0ff */
[----:B------:R-:W-:Y:S02]  /*1290*/  @P5 LOP3.LUT R3, R3, 0x10000, RZ, 0xfc, !PT ;  /* 0x0001000003035812 */ /* 0x000fe400078efcff */
[----:B--2---:R-:W-:-:S04]  /*12a0*/  SHF.R.S32.HI R12, RZ, 0x1f, R5 ;  /* 0x0000001fff0c7819 */ /* 0x004fc80000011405 */
[----:B------:R-:W-:Y:S02]  /*12b0*/  LEA.HI R12, R12, R5, RZ, 0x3 ;  /* 0x000000050c0c7211 */ /* 0x000fe400078f18ff */
[----:B-----5:R-:W-:Y:S02]  /*12c0*/  LOP3.LUT P2, RZ, R8, R13, RZ, 0xc0, !PT ;  /* 0x0000000d08ff7212 */ /* 0x020fe4000784c0ff */
[----:B------:R-:W-:-:S05]  /*12d0*/  SHF.R.S32.HI R13, RZ, 0x3, R12 ;  /* 0x00000003ff0d7819 */ /* 0x000fca000001140c */
[----:B------:R-:W-:Y:S01]  /*12e0*/  IMAD.WIDE R12, R13, 0x8, R10 ;  /* 0x000000080d0c7825 */ /* 0x000fe200078e020a */
[----:B------:R-:W-:Y:S02]  /*12f0*/  SHF.R.S32.HI R29, RZ, 0x1f, R2 ;  /* 0x0000001fff1d7819 */ /* 0x000fe40000011402 */
[----:B------:R-:W-:Y:S02]  /*1300*/  LOP3.LUT P2, RZ, R9, RZ, RZ, 0xc0, P2 ;  /* 0x000000ff09ff7212 */ /* 0x000fe4000104c0ff */
[----:B------:R-:W-:Y:S01]  /*1310*/  SHF.L.U32 R9, R7, R6, RZ ;  /* 0x0000000607097219 */ /* 0x000fe200000006ff */
[----:B------:R-:W2:Y:S01]  /*1320*/  LDG.E.64 R12, desc[UR6][R12.64] ;  /* 0x000000060c0c7981 */ /* 0x000ea2000c1e1b00 */
[----:B------:R-:W-:Y:S02]  /*1330*/  LEA.HI R29, R29, R2, RZ, 0x3 ;  /* 0x000000021d1d7211 */ /* 0x000fe400078f18ff */
[----:B------:R-:W-:Y:S02]  /*1340*/  LOP3.LUT P6, RZ, R16, R9, RZ, 0xc0, !PT ;  /* 0x0000000910ff7212 */ /* 0x000fe400078cc0ff */
[----:B------:R-:W-:-:S05]  /*1350*/  SHF.R.S32.HI R9, RZ, 0x3, R29 ;  /* 0x00000003ff097819 */ /* 0x000fca000001141d */
[----:B------:R-:W-:Y:S01]  /*1360*/  IMAD.WIDE R8, R9, 0x8, R10 ;  /* 0x0000000809087825 */ /* 0x000fe200078e020a */
[----:B------:R-:W-:-:S05]  /*1370*/  LOP3.LUT P6, RZ, R17, RZ, RZ, 0xc0, P6 ;  /* 0x000000ff11ff7212 */ /* 0x000fca00030cc0ff */
[----:B------:R-:W5:Y:S01]  /*1380*/  LDG.E.64 R8, desc[UR6][R8.64] ;  /* 0x0000000608087981 */ /* 0x000f62000c1e1b00 */
[----:B------:R-:W-:-:S04]  /*1390*/  SHF.R.S32.HI R17, RZ, 0x1f, R18 ;  /* 0x0000001fff117819 */ /* 0x000fc80000011412 */
[----:B------:R-:W-:Y:S02]  /*13a0*/  LEA.HI R6, R17, R18, RZ, 0x3 ;  /* 0x0000001211067211 */ /* 0x000fe400078f18ff */
[----:B------:R-:W-:Y:S02]  /*13b0*/  SHF.L.U32 R17, R7, R0, RZ ;  /* 0x0000000007117219 */ /* 0x000fe400000006ff */
[----:B------:R-:W-:Y:S01]  /*13c0*/  SHF.R.S32.HI R29, RZ, 0x3, R6 ;  /* 0x00000003ff1d7819 */ /* 0x000fe20000011406 */
[----:B------:R-:W5:Y:S01]  /*13d0*/  LDG.E R0, desc[UR6][R14.64+-0x9c] ;  /* 0xffff64060e007981 */ /* 0x000f62000c1e1900 */
[----:B------:R-:W-:-:S03]  /*13e0*/  LOP3.LUT P5, RZ, R20, R17, RZ, 0xc0, !PT ;  /* 0x0000001114ff7212 */ /* 0x000fc600078ac0ff */
[----:B------:R-:W5:Y:S01]  /*13f0*/  LDG.E R6, desc[UR6][R14.64+-0x98] ;  /* 0xffff68060e067981 */ /* 0x000f62000c1e1900 */
[----:B------:R-:W-:-:S06]  /*1400*/  IMAD.WIDE R16, R29, 0x8, R10 ;  /* 0x000000081d107825 */ /* 0x000fcc00078e020a */
[----:B------:R-:W5:Y:S01]  /*1410*/  LDG.E.64 R16, desc[UR6][R16.64] ;  /* 0x0000000610107981 */ /* 0x000f62000c1e1b00 */
[----:B------:R-:W-:Y:S01]  /*1420*/  IMAD.MOV R20, RZ, RZ, -R19 ;  /* 0x000000ffff147224 */ /* 0x000fe200078e0a13 */
[----:B------:R-:W-:-:S04]  /*1430*/  LOP3.LUT P5, RZ, R21, RZ, RZ, 0xc0, P5 ;  /* 0x000000ff15ff7212 */ /* 0x000fc800028ac0ff */
[----:B------:R-:W-:Y:S02]  /*1440*/  LOP3.LUT R20, R20, 0x7, RZ, 0xc0, !PT ;  /* 0x0000000714147812 */ /* 0x000fe400078ec0ff */
[----:B---3--:R-:W-:-:S04]  /*1450*/  SHF.R.S32.HI R19, RZ, 0x1f, R4 ;  /* 0x0000001fff137819 */ /* 0x008fc80000011404 */
[----:B------:R-:W-:Y:S02]  /*1460*/  LEA.HI R21, R19, R4, RZ, 0x3 ;  /* 0x0000000413157211 */ /* 0x000fe400078f18ff */
[----:B------:R-:W-:Y:S02]  /*1470*/  SHF.L.U32 R19, R7, R20, RZ ;  /* 0x0000001407137219 */ /* 0x000fe400000006ff */
[----:B------:R-:W-:Y:S02]  /*1480*/  @P1 LOP3.LUT R3, R3, 0x20000, RZ, 0xfc, !PT ;  /* 0x0002000003031812 */ /* 0x000fe400078efcff */
[----:B------:R-:W-:Y:S01]  /*1490*/  LOP3.LUT P1, RZ, R26, R19, RZ, 0xc0, !PT ;  /* 0x000000131aff7212 */ /* 0x000fe2000782c0ff */
[----:B------:R-:W-:Y:S01]  /*14a0*/  IMAD.MOV R26, RZ, RZ, -R5 ;  /* 0x000000ffff1a7224 */ /* 0x000fe200078e0a05 */
[----:B------:R-:W-:-:S04]  /*14b0*/  SHF.R.S32.HI R21, RZ, 0x3, R21 ;  /* 0x00000003ff157819 */ /* 0x000fc80000011415 */
[----:B------:R-:W-:Y:S01]  /*14c0*/  LOP3.LUT R26, R26, 0x7, RZ, 0xc0, !PT ;  /* 0x000000071a1a7812 */ /* 0x000fe200078ec0ff */
[----:B------:R-:W-:-:S03]  /*14d0*/  IMAD.WIDE R20, R21, 0x8, R10 ;  /* 0x0000000815147825 */ /* 0x000fc600078e020a */
[----:B------:R-:W-:Y:S02]  /*14e0*/  SHF.L.U32 R5, R7, R26, RZ ;  /* 0x0000001a07057219 */ /* 0x000fe400000006ff */
[----:B----4-:R-:W-:Y:S01]  /*14f0*/  SHF.R.S32.HI R26, RZ, 0x1f, R23 ;  /* 0x0000001fff1a7819 */ /* 0x010fe20000011417 */
[----:B------:R-:W3:Y:S01]  /*1500*/  LDG.E.64 R20, desc[UR6][R20.64] ;  /* 0x0000000614147981 */ /* 0x000ee2000c1e1b00 */
[----:B------:R-:W-:Y:S02]  /*1510*/  @P0 LOP3.LUT R3, R3, 0x40000, RZ, 0xfc, !PT ;  /* 0x0004000003030812 */ /* 0x000fe400078efcff */
[----:B------:R-:W-:Y:S01]  /*1520*/  LEA.HI R26, R26, R23, RZ, 0x3 ;  /* 0x000000171a1a7211 */ /* 0x000fe200078f18ff */
[----:B------:R-:W-:-:S03]  /*1530*/  IMAD.MOV R2, RZ, RZ, -R2 ;  /* 0x000000ffff027224 */ /* 0x000fc600078e0a02 */
[----:B------:R-:W-:Y:S02]  /*1540*/  SHF.R.S32.HI R19, RZ, 0x3, R26 ;  /* 0x00000003ff137819 */ /* 0x000fe4000001141a */
[----:B------:R-:W-:Y:S02]  /*1550*/  LOP3.LUT P1, RZ, R27, RZ, RZ, 0xc0, P1 ;  /* 0x000000ff1bff7212 */ /* 0x000fe4000082c0ff */
[----:B------:R-:W-:Y:S02]  /*1560*/  SHF.R.S32.HI R27, RZ, 0x1f, R22 ;  /* 0x0000001fff1b7819 */ /* 0x000fe40000011416 */
[----:B------:R-:W-:Y:S02]  /*1570*/  LOP3.LUT R2, R2, 0x7, RZ, 0xc0, !PT ;  /* 0x0000000702027812 */ /* 0x000fe400078ec0ff */
[----:B------:R-:W-:Y:S02]  /*1580*/  LEA.HI R27, R27, R22, RZ, 0x3 ;  /* 0x000000161b1b7211 */ /* 0x000fe400078f18ff */
[----:B------:R-:W-:-:S02]  /*1590*/  @P4 LOP3.LUT R3, R3, 0x80000, RZ, 0xfc, !PT ;  /* 0x0008000003034812 */ /* 0x000fc400078efcff */
[----:B------:R-:W-:Y:S01]  /*15a0*/  SHF.R.S32.HI R27, RZ, 0x3, R27 ;  /* 0x00000003ff1b7819 */ /* 0x000fe2000001141b */
[----:B------:R-:W-:-:S05]  /*15b0*/  IMAD.MOV R18, RZ, RZ, -R18 ;  /* 0x000000ffff127224 */ /* 0x000fca00078e0a12 */
[----:B------:R-:W-:Y:S02]  /*15c0*/  LOP3.LUT R18, R18, 0x7, RZ, 0xc0, !PT ;  /* 0x0000000712127812 */ /* 0x000fe400078ec0ff */
[----:B------:R-:W-:Y:S02]  /*15d0*/  @P3 LOP3.LUT R3, R3, 0x100000, RZ, 0xfc, !PT ;  /* 0x0010000003033812 */ /* 0x000fe400078efcff */
[----:B--2---:R-:W-:Y:S02]  /*15e0*/  LOP3.LUT P0, RZ, R12, R5, RZ, 0xc0, !PT ;  /* 0x000000050cff7212 */ /* 0x004fe4000780c0ff */
[----:B------:R-:W2:Y:S02]  /*15f0*/  LDG.E R5, desc[UR6][R24.64+0x3c] ;  /* 0x00003c0618057981 */ /* 0x000ea4000c1e1900 */
[----:B------:R-:W-:Y:S01]  /*1600*/  LOP3.LUT P0, RZ, R13, RZ, RZ, 0xc0, P0 ;  /* 0x000000ff0dff7212 */ /* 0x000fe2000000c0ff */
[----:B------:R-:W-:Y:S01]  /*1610*/  IMAD.WIDE R12, R19, 0x8, R10 ;  /* 0x00000008130c7825 */ /* 0x000fe200078e020a */
[----:B------:R-:W-:-:S02]  /*1620*/  SHF.L.U32 R19, R7, R2, RZ ;  /* 0x0000000207137219 */ /* 0x000fc400000006ff */
[----:B------:R-:W4:Y:S04]  /*1630*/  LDG.E R2, desc[UR6][R14.64+-0xa4] ;  /* 0xffff5c060e027981 */ /* 0x000f28000c1e1900 */
[----:B------:R-:W4:Y:S01]  /*1640*/  LDG.E.64 R12, desc[UR6][R12.64] ;  /* 0x000000060c0c7981 */ /* 0x000f22000c1e1b00 */
[----:B-----5:R-:W-:-:S04]  /*1650*/  LOP3.LUT P4, RZ, R8, R19, RZ, 0xc0, !PT ;  /* 0x0000001308ff7212 */ /* 0x020fc8000788c0ff */
[----:B------:R-:W-:Y:S01]  /*1660*/  LOP3.LUT P4, RZ, R9, RZ, RZ, 0xc0, P4 ;  /* 0x000000ff09ff7212 */ /* 0x000fe2000208c0ff */
[----:B------:R-:W-:-:S06]  /*1670*/  IMAD.WIDE R8, R27, 0x8, R10 ;  /* 0x000000081b087825 */ /* 0x000fcc00078e020a */
[----:B------:R-:W5:Y:S01]  /*1680*/  LDG.E.64 R8, desc[UR6][R8.64] ;  /* 0x0000000608087981 */ /* 0x000f62000c1e1b00 */
[----:B------:R-:W-:Y:S02]  /*1690*/  SHF.R.S32.HI R27, RZ, 0x1f, R6 ;  /* 0x0000001fff1b7819 */ /* 0x000fe40000011406 */
[----:B------:R-:W-:Y:S02]  /*16a0*/  SHF.L.U32 R19, R7, R18, RZ ;  /* 0x0000001207137219 */ /* 0x000fe400000006ff */
[----:B------:R-:W-:Y:S02]  /*16b0*/  LEA.HI R27, R27, R6, RZ, 0x3 ;  /* 0x000000061b1b7211 */ /* 0x000fe400078f18ff */
[----:B------:R-:W-:Y:S02]  /*16c0*/  LOP3.LUT P3, RZ, R16, R19, RZ, 0xc0, !PT ;  /* 0x0000001310ff7212 */ /* 0x000fe4000786c0ff */
[----:B------:R-:W-:Y:S02]  /*16d0*/  SHF.R.S32.HI R19, RZ, 0x3, R27 ;  /* 0x00000003ff137819 */ /* 0x000fe4000001141b */
[----:B------:R-:W5:Y:S03]  /*16e0*/  LDG.E R27, desc[UR6][R14.64+-0xa8] ;  /* 0xffff58060e1b7981 */ /* 0x000f66000c1e1900 */
[----:B------:R-:W-:-:S06]  /*16f0*/  IMAD.WIDE R18, R19, 0x8, R10 ;  /* 0x0000000813127825 */ /* 0x000fcc00078e020a */
[----:B------:R-:W5:Y:S01]  /*1700*/  LDG.E.64 R18, desc[UR6][R18.64] ;  /* 0x0000000612127981 */ /* 0x000f62000c1e1b00 */
[----:B------:R-:W-:Y:S01]  /*1710*/  LOP3.LUT P3, RZ, R17, RZ, RZ, 0xc0, P3 ;  /* 0x000000ff11ff7212 */ /* 0x000fe2000186c0ff */
[----:B------:R-:W-:Y:S01]  /*1720*/  IMAD.MOV R4, RZ, RZ, -R4 ;  /* 0x000000ffff047224 */ /* 0x000fe200078e0a04 */
[----:B------:R-:W-:-:S04]  /*1730*/  SHF.R.S32.HI R17, RZ, 0x1f, R0 ;  /* 0x0000001fff117819 */ /* 0x000fc80000011400 */
[----:B------:R-:W-:Y:S02]  /*1740*/  LEA.HI R17, R17, R0, RZ, 0x3 ;  /* 0x0000000011117211 */ /* 0x000fe400078f18ff */
[----:B------:R-:W-:Y:S02]  /*1750*/  LOP3.LUT R4, R4, 0x7, RZ, 0xc0, !PT ;  /* 0x0000000704047812 */ /* 0x000fe400078ec0ff */
[----:B------:R-:W-:Y:S02]  /*1760*/  SHF.R.S32.HI R17, RZ, 0x3, R17 ;  /* 0x00000003ff117819 */ /* 0x000fe40000011411 */
[----:B------:R-:W-:Y:S02]  /*1770*/  SHF.L.U32 R29, R7, R4, RZ ;  /* 0x00000004071d7219 */ /* 0x000fe400000006ff */
[----:B------:R-:W-:Y:S01]  /*1780*/  @P2 LOP3.LUT R3, R3, 0x200000, RZ, 0xfc, !PT ;  /* 0x0020000003032812 */ /* 0x000fe200078efcff */
[----:B------:R-:W-:Y:S01]  /*1790*/  IMAD.WIDE R16, R17, 0x8, R10 ;  /* 0x0000000811107825 */ /* 0x000fe200078e020a */
[----:B------:R-:W5:Y:S05]  /*17a0*/  LDG.E R4, desc[UR6][R14.64+-0xac] ;  /* 0xffff54060e047981 */ /* 0x000f6a000c1e1900 */
[----:B------:R-:W5:Y:S01]  /*17b0*/  LDG.E.64 R16, desc[UR6][R16.64] ;  /* 0x0000000610107981 */ /* 0x000f62000c1e1b00 */
[----:B---3--:R-:W-:Y:S01]  /*17c0*/  LOP3.LUT P2, RZ, R20, R29, RZ, 0xc0, !PT ;  /* 0x0000001d14ff7212 */ /* 0x008fe2000784c0ff */
[----:B------:R-:W-:-:S05]  /*17d0*/  IMAD.MOV R20, RZ, RZ, -R23 ;  /* 0x000000ffff147224 */ /* 0x000fca00078e0a17 */
[----:B------:R-:W-:Y:S02]  /*17e0*/  LOP3.LUT R20, R20, 0x7, RZ, 0xc0, !PT ;  /* 0x0000000714147812 */ /* 0x000fe400078ec0ff */
[----:B------:R-:W-:Y:S02]  /*17f0*/  LOP3.LUT P2, RZ, R21, RZ, RZ, 0xc0, P2 ;  /* 0x000000ff15ff7212 */ /* 0x000fe4000104c0ff */
[----:B------:R-:W-:Y:S02]  /*1800*/  SHF.L.U32 R21, R7, R20, RZ ;  /* 0x0000001407157219 */ /* 0x000fe400000006ff */
[----:B------:R-:W-:Y:S01]  /*1810*/  @P6 LOP3.LUT R3, R3, 0x400000, RZ, 0xfc, !PT ;  /* 0x0040000003036812 */ /* 0x000fe200078efcff */
[----:B------:R-:W-:-:S05]  /*1820*/  IMAD.MOV R22, RZ, RZ, -R22 ;  /* 0x000000ffff167224 */ /* 0x000fca00078e0a16 */
[----:B------:R-:W-:Y:S02]  /*1830*/  LOP3.LUT R22, R22, 0x7, RZ, 0xc0, !PT ;  /* 0x0000000716167812 */ /* 0x000fe400078ec0ff */
[----:B------:R-:W-:Y:S01]  /*1840*/  @P5 LOP3.LUT R3, R3, 0x800000, RZ, 0xfc, !PT ;  /* 0x0080000003035812 */ /* 0x000fe200078efcff */
[----:B------:R-:W-:-:S05]  /*1850*/  IMAD.MOV R6, RZ, RZ, -R6 ;  /* 0x000000ffff067224 */ /* 0x000fca00078e0a06 */
[----:B------:R-:W-:Y:S02]  /*1860*/  LOP3.LUT R6, R6, 0x7, RZ, 0xc0, !PT ;  /* 0x0000000706067812 */ /* 0x000fe400078ec0ff */
[----:B------:R-:W-:Y:S02]  /*1870*/  @P1 LOP3.LUT R3, R3, 0x1000000, RZ, 0xfc, !PT ;  /* 0x0100000003031812 */ /* 0x000fe400078efcff */
[----:B--2---:R-:W-:-:S04]  /*1880*/  SHF.R.S32.HI R26, RZ, 0x1f, R5 ;  /* 0x0000001fff1a7819 */ /* 0x004fc80000011405 */
[----:B------:R-:W-:-:S04]  /*1890*/  LEA.HI R26, R26, R5, RZ, 0x3 ;  /* 0x000000051a1a7211 */ /* 0x000fc800078f18ff */
[----:B------:R-:W-:Y:S02]  /*18a0*/  SHF.R.S32.HI R23, RZ, 0x3, R26 ;  /* 0x00000003ff177819 */ /* 0x000fe4000001141a */
[----:B----4-:R-:W-:Y:S01]  /*18b0*/  LOP3.LUT P6, RZ, R12, R21, RZ, 0xc0, !PT ;  /* 0x000000150cff7212 */ /* 0x010fe200078cc0ff */
[----:B------:R-:W2:Y:S02]  /*18c0*/  LDG.E R26, desc[UR6][R14.64+-0xb0] ;  /* 0xffff50060e1a7981 */ /* 0x000ea4000c1e1900 */
[----:B------:R-:W-:Y:S01]  /*18d0*/  IMAD.WIDE R20, R23, 0x8, R10 ;  /* 0x0000000817147825 */ /* 0x000fe200078e020a */
[----:B------:R-:W-:Y:S02]  /*18e0*/  LOP3.LUT P6, RZ, R13, RZ, RZ, 0xc0, P6 ;  /* 0x000000ff0dff7212 */ /* 0x000fe400030cc0ff */
[----:B------:R-:W-:Y:S02]  /*18f0*/  SHF.R.S32.HI R29, RZ, 0x1f, R2 ;  /* 0x0000001fff1d7819 */ /* 0x000fe40000011402 */
[----:B------:R0:W3:Y:S01]  /*1900*/  LDG.E.64 R12, desc[UR6][R20.64] ;  /* 0x00000006140c7981 */ /* 0x0000e2000c1e1b00 */
[----:B------:R-:W-:-:S02]  /*1910*/  SHF.L.U32 R23, R7, R22, RZ ;  /* 0x0000001607177219 */ /* 0x000fc400000006ff */
[----:B------:R-:W-:Y:S01]  /*1920*/  LEA.HI R29, R29, R2, RZ, 0x3 ;  /* 0x000000021d1d7211 */ /* 0x000fe200078f18ff */
[----:B------:R-:W4:Y:S03]  /*1930*/  LDG.E R22, desc[UR6][R14.64+-0xb4] ;  /* 0xffff4c060e167981 */ /* 0x000f26000c1e1900 */
[----:B------:R-:W-:Y:S02]  /*1940*/  SHF.R.S32.HI R29, RZ, 0x3, R29 ;  /* 0x00000003ff1d7819 */ /* 0x000fe4000001141d */
[----:B-----5:R-:W-:Y:S02]  /*1950*/  LOP3.LUT P5, RZ, R8, R23, RZ, 0xc0, !PT ;  /* 0x0000001708ff7212 */ /* 0x020fe400078ac0ff */
[----:B0-----:R-:W-:Y:S01]  /*1960*/  SHF.L.U32 R21, R7, R6, RZ ;  /* 0x0000000607157219 */ /* 0x001fe200000006ff */
[----:B------:R-:W5:Y:S01]  /*1970*/  LDG.E R23, desc[UR6][R14.64+-0xbc] ;  /* 0xffff44060e177981 */ /* 0x000f62000c1e1900 */
[----:B------:R-:W-:Y:S01]  /*1980*/  LOP3.LUT P5, RZ, R9, RZ, RZ, 0xc0, P5 ;  /* 0x000000ff09ff7212 */ /* 0x000fe200028ac0ff */
[----:B------:R-:W-:-:S02]  /*1990*/  IMAD.WIDE R8, R29, 0x8, R10 ;  /* 0x000000081d087825 */ /* 0x000fc400078e020a */
[----:B------:R-:W5:Y:S04]  /*19a0*/  LDG.E R6, desc[UR6][R14.64+-0xb8] ;  /* 0xffff48060e067981 */ /* 0x000f68000c1e1900 */
[----:B------:R-:W5:Y:S01]  /*19b0*/  LDG.E.64 R8, desc[UR6][R8.64] ;  /* 0x0000000608087981 */ /* 0x000f62000c1e1b00 */
[----:B------:R-:W-:-:S04]  /*19c0*/  SHF.R.S32.HI R20, RZ, 0x1f, R27 ;  /* 0x0000001fff147819 */ /* 0x000fc8000001141b */
[----:B------:R-:W-:Y:S02]  /*19d0*/  LEA.HI R20, R20, R27, RZ, 0x3 ;  /* 0x0000001b14147211 */ /* 0x000fe400078f18ff */
[----:B------:R-:W-:Y:S02]  /*19e0*/  LOP3.LUT P1, RZ, R18, R21, RZ, 0xc0, !PT ;  /* 0x0000001512ff7212 */ /* 0x000fe4000782c0ff */
[----:B------:R-:W-:-:S05]  /*19f0*/  SHF.R.S32.HI R21, RZ, 0x3, R20 ;  /* 0x00000003ff157819 */ /* 0x000fca0000011414 */
[----:B------:R-:W-:-:S06]  /*1a00*/  IMAD.WIDE R20, R21, 0x8, R10 ;  /* 0x0000000815147825 */ /* 0x000fcc00078e020a */
[----:B------:R-:W5:Y:S01]  /*1a10*/  LDG.E.64 R20, desc[UR6][R20.64] ;  /* 0x0000000614147981 */ /* 0x000f62000c1e1b00 */
[----:B------:R-:W-:Y:S01]  /*1a20*/  IMAD.MOV R18, RZ, RZ, -R0 ;  /* 0x000000ffff127224 */ /* 0x000fe200078e0a00 */
[----:B------:R-:W-:Y:S01]  /*1a30*/  LOP3.LUT P1, RZ, R19, RZ, RZ, 0xc0, P1 ;  /* 0x000000ff13ff7212 */ /* 0x000fe2000082c0ff */
[----:B------:R-:W-:-:S03]  /*1a40*/  IMAD.MOV.U32 R0, RZ, RZ, RZ ;  /* 0x000000ffff007224 */ /* 0x000fc600078e00ff */
[----:B------:R-:W-:-:S04]  /*1a50*/  LOP3.LUT R18, R18, 0x7, RZ, 0xc0, !PT ;  /* 0x0000000712127812 */ /* 0x000fc800078ec0ff */
[----:B------:R-:W-:Y:S02]  /*1a60*/  SHF.L.U32 R19, R7, R18, RZ ;  /* 0x0000001207137219 */ /* 0x000fe400000006ff */
[----:B------:R-:W-:Y:S02]  /*1a70*/  @P0 LOP3.LUT R0, R0, 0x1, RZ, 0xfc, !PT ;  /* 0x0000000100000812 */ /* 0x000fe400078efcff */
[----:B------:R-:W-:Y:S01]  /*1a80*/  LOP3.LUT P0, RZ, R16, R19, RZ, 0xc0, !PT ;  /* 0x0000001310ff7212 */ /* 0x000fe2000780c0ff */
[----:B------:R-:W-:Y:S01]  /*1a90*/  IMAD.MOV R16, RZ, RZ, -R5 ;  /* 0x000000ffff107224 */ /* 0x000fe200078e0a05 */
[----:B------:R-:W-:-:S04]  /*1aa0*/  SHF.R.S32.HI R19, RZ, 0x1f, R4 ;  /* 0x0000001fff137819 */ /* 0x000fc80000011404 */
[----:B------:R-:W-:Y:S02]  /*1ab0*/  LOP3.LUT R16, R16, 0x7, RZ, 0xc0, !PT ;  /* 0x0000000710107812 */ /* 0x000fe400078ec0ff */
[----:B------:R-:W-:Y:S02]  /*1ac0*/  LEA.HI R19, R19, R4, RZ, 0x3 ;  /* 0x0000000413137211 */ /* 0x000fe400078f18ff */
[----:B------:R-:W-:Y:S02]  /*1ad0*/  SHF.L.U32 R5, R7, R16, RZ ;  /* 0x0000001007057219 */ /* 0x000fe400000006ff */
[----:B------:R-:W-:Y:S02]  /*1ae0*/  SHF.R.S32.HI R19, RZ, 0x3, R19 ;  /* 0x00000003ff137819 */ /* 0x000fe40000011413 */
[----:B------:R-:W-:-:S03]  /*1af0*/  @P4 LOP3.LUT R0, R0, 0x2, RZ, 0xfc, !PT ;  /* 0x0000000200004812 */ /* 0x000fc600078efcff */
[----:B------:R-:W-:-:S04]  /*1b00*/  IMAD.WIDE R18, R19, 0x8, R10 ;  /* 0x0000000813127825 */ /* 0x000fc800078e020a */
[----:B------:R-:W-:Y:S02]  /*1b10*/  IMAD.MOV R16, RZ, RZ, -R2 ;  /* 0x000000ffff107224 */ /* 0x000fe400078e0a02 */
[----:B------:R-:W5:Y:S01]  /*1b20*/  LDG.E.64 R18, desc[UR6][R18.64] ;  /* 0x0000000612127981 */ /* 0x000f62000c1e1b00 */
[----:B------:R-:W-:Y:S02]  /*1b30*/  LOP3.LUT P0, RZ, R17, RZ, RZ, 0xc0, P0 ;  /* 0x000000ff11ff7212 */ /* 0x000fe4000000c0ff */
[----:B------:R-:W-:Y:S01]  /*1b40*/  LOP3.LUT R16, R16, 0x7, RZ, 0xc0, !PT ;  /* 0x0000000710107812 */ /* 0x000fe200078ec0ff */
[----:B------:R-:W5:Y:S01]  /*1b50*/  LDG.E R2, desc[UR6][R24.64+0x1c] ;  /* 0x00001c0618027981 */ /* 0x000f62000c1e1900 */
[----:B------:R-:W-:-:S03]  /*1b60*/  @P3 LOP3.LUT R0, R0, 0x4, RZ, 0xfc, !PT ;  /* 0x0000000400003812 */ /* 0x000fc600078efcff */
[----:B------:R-:W5:Y:S01]  /*1b70*/  LDG.E R25, desc[UR6][R14.64+-0x68] ;  /* 0xffff98060e197981 */ /* 0x000f62000c1e1900 */
[----:B------:R-:W-:-:S03]  /*1b80*/  @P2 LOP3.LUT R0, R0, 0x8, RZ, 0xfc, !PT ;  /* 0x0000000800002812 */ /* 0x000fc600078efcff */
[----:B------:R-:W5:Y:S01]  /*1b90*/  LDG.E R24, desc[UR6][R14.64+-0x6c] ;  /* 0xffff94060e187981 */ /* 0x000f62000c1e1900 */
[----:B------:R-:W-:-:S05]  /*1ba0*/  IMAD.MOV R4, RZ, RZ, -R4 ;  /* 0x000000ffff047224 */ /* 0x000fca00078e0a04 */
[----:B------:R-:W-:Y:S02]  /*1bb0*/  LOP3.LUT R4, R4, 0x7, RZ, 0xc0, !PT ;  /* 0x0000000704047812 */ /* 0x000fe400078ec0ff */
[----:B---3--:R-:W-:Y:S02]  /*1bc0*/  LOP3.LUT P4, RZ, R12, R5, RZ, 0xc0, !PT ;  /* 0x000000050cff7212 */ /* 0x008fe4000788c0ff */
[----:B--2---:R-:W-:-:S04]  /*1bd0*/  SHF.R.S32.HI R5, RZ, 0x1f, R26 ;  /* 0x0000001fff057819 */ /* 0x004fc8000001141a */
[----:B------:R-:W-:Y:S02]  /*1be0*/  LEA.HI R5, R5, R26, RZ, 0x3 ;  /* 0x0000001a05057211 */ /* 0x000fe400078f18ff */
[----:B------:R-:W-:Y:S02]  /*1bf0*/  LOP3.LUT P4, RZ, R13, RZ, RZ, 0xc0, P4 ;  /* 0x000000ff0dff7212 */ /* 0x000fe4000208c0ff */
[----:B----4-:R-:W-:Y:S02]  /*1c00*/  SHF.R.S32.HI R13, RZ, 0x1f, R22 ;  /* 0x0000001fff0d7819 */ /* 0x010fe40000011416 */
[----:B------:R-:W-:Y:S02]  /*1c10*/  SHF.R.S32.HI R5, RZ, 0x3, R5 ;  /* 0x00000003ff057819 */ /* 0x000fe40000011405 */
[----:B------:R-:W-:-:S03]  /*1c20*/  LEA.HI R17, R13, R22, RZ, 0x3 ;  /* 0x000000160d117211 */ /* 0x000fc600078f18ff */
[----:B------:R-:W-:Y:S01]  /*1c30*/  IMAD.WIDE R12, R5, 0x8, R10 ;  /* 0x00000008050c7825 */ /* 0x000fe200078e020a */
[----:B------:R-:W-:Y:S02]  /*1c40*/  SHF.L.U32 R5, R7, R16, RZ ;  /* 0x0000001007057219 */ /* 0x000fe400000006ff */
[----:B------:R-:W-:Y:S02]  /*1c50*/  SHF.R.S32.HI R17, RZ, 0x3, R17 ;  /* 0x00000003ff117819 */ /* 0x000fe40000011411 */
[----:B-----5:R-:W-:Y:S01]  /*1c60*/  LOP3.LUT P3, RZ, R8, R5, RZ, 0xc0, !PT ;  /* 0x0000000508ff7212 */ /* 0x020fe2000786c0ff */
[----:B------:R-:W2:Y:S03]  /*1c70*/  LDG.E.64 R12, desc[UR6][R12.64] ;  /* 0x000000060c0c7981 */ /* 0x000ea6000c1e1b00 */
[----:B------:R-:W-:Y:S01]  /*1c80*/  LOP3.LUT P3, RZ, R9, RZ, RZ, 0xc0, P3 ;  /* 0x000000ff09ff7212 */ /* 0x000fe2000186c0ff */
[----:B------:R-:W-:Y:S01]  /*1c90*/  IMAD.WIDE R16, R17, 0x8, R10 ;  /* 0x0000000811107825 */ /* 0x000fe200078e020a */
[----:B------:R-:W-:Y:S01]  /*1ca0*/  SHF.R.S32.HI R9, RZ, 0x1f, R6 ;  /* 0x0000001fff097819 */ /* 0x000fe20000011406 */
[----:B------:R-:W3:Y:S02]  /*1cb0*/  LDG.E R5, desc[UR6][R14.64+-0x64] ;  /* 0xffff9c060e057981 */ /* 0x000ee4000c1e1900 */
[----:B------:R-:W-:Y:S01]  /*1cc0*/  IMAD.MOV R8, RZ, RZ, -R27 ;  /* 0x000000ffff087224 */ /* 0x000fe200078e0a1b */
[----:B------:R-:W-:Y:S01]  /*1cd0*/  LEA.HI R9, R9, R6, RZ, 0x3 ;  /* 0x0000000609097211 */ /* 0x000fe200078f18ff */
[----:B------:R-:W4:Y:S03]  /*1ce0*/  LDG.E.64 R16, desc[UR6][R16.64] ;  /* 0x0000000610107981 */ /* 0x000f26000c1e1b00 */
[----:B------:R-:W-:-:S02]  /*1cf0*/  LOP3.LUT R8, R8, 0x7, RZ, 0xc0, !PT ;  /* 0x0000000708087812 */ /* 0x000fc400078ec0ff */
[----:B------:R-:W-:Y:S02]  /*1d00*/  SHF.R.S32.HI R9, RZ, 0x3, R9 ;  /* 0x00000003ff097819 */ /* 0x000fe40000011409 */
[----:B------:R-:W-:-:S03]  /*1d10*/  SHF.L.U32 R27, R7, R8, RZ ;  /* 0x00000008071b7219 */ /* 0x000fc600000006ff */
[----:B------:R-:W-:Y:S01]  /*1d20*/  IMAD.WIDE R8, R9, 0x8, R10 ;  /* 0x0000000809087825 */ /* 0x000fe200078e020a */
[----:B------:R-:W-:-:S05]  /*1d30*/  LOP3.LUT P2, RZ, R20, R27, RZ, 0xc0, !PT ;  /* 0x0000001b14ff7212 */ /* 0x000fca000784c0ff */
[----:B------:R-:W5:Y:S01]  /*1d40*/  LDG.E.64 R8, desc[UR6][R8.64] ;  /* 0x0000000608087981 */ /* 0x000f62000c1e1b00 */
[----:B------:R-:W-:-:S04]  /*1d50*/  SHF.R.S32.HI R20, RZ, 0x1f, R23 ;  /* 0x0000001fff147819 */ /* 0x000fc80000011417 */
[----:B------:R-:W-:Y:S02]  /*1d60*/  LEA.HI R20, R20, R23, RZ, 0x3 ;  /* 0x0000001714147211 */ /* 0x000fe400078f18ff */
[----:B------:R-:W-:Y:S02]  /*1d70*/  LOP3.LUT P2, RZ, R21, RZ, RZ, 0xc0, P2 ;  /* 0x000000ff15ff7212 */ /* 0x000fe4000104c0ff */
[----:B------:R-:W-:-:S05]  /*1d80*/  SHF.R.S32.HI R21, RZ, 0x3, R20 ;  /* 0x00000003ff157819 */ /* 0x000fca0000011414 */
[----:B------:R-:W-:Y:S01]  /*1d90*/  IMAD.WIDE R20, R21, 0x8, R10 ;  /* 0x0000000815147825 */ /* 0x000fe200078e020a */
[----:B------:R-:W-:Y:S02]  /*1da0*/  SHF.L.U32 R27, R7, R4, RZ ;  /* 0x00000004071b7219 */ /* 0x000fe400000006ff */
[----:B------:R-:W5:Y:S04]  /*1db0*/  LDG.E R4, desc[UR6][R14.64+-0x70] ;  /* 0xffff90060e047981 */ /* 0x000f68000c1e1900 */
[----:B------:R-:W5:Y:S01]  /*1dc0*/  LDG.E.64 R20, desc[UR6][R20.64] ;  /* 0x0000000614147981 */ /* 0x000f62000c1e1b00 */
[----:B------:R-:W-:Y:S01]  /*1dd0*/  @P6 LOP3.LUT R0, R0, 0x10, RZ, 0xfc, !PT ;  /* 0x0000001000006812 */ /* 0x000fe200078efcff */
[----:B------:R-:W-:Y:S01]  /*1de0*/  IMAD.MOV R22, RZ, RZ, -R22 ;  /* 0x000000ffff167224 */ /* 0x000fe200078e0a16 */
[----:B------:R-:W-:Y:S01]  /*1df0*/  LOP3.LUT P6, RZ, R18, R27, RZ, 0xc0, !PT ;  /* 0x0000001b12ff7212 */ /* 0x000fe200078cc0ff */
[----:B------:R-:W-:Y:S01]  /*1e00*/  IMAD.MOV R18, RZ, RZ, -R26 ;  /* 0x000000ffff127224 */ /* 0x000fe200078e0a1a */
[----:B------:R-:W-:Y:S01]  /*1e10*/  @P5 LOP3.LUT R0, R0, 0x20, RZ, 0xfc, !PT ;  /* 0x0000002000005812 */ /* 0x000fe200078efcff */
[----:B------:R-:W5:Y:S01]  /*1e20*/  LDG.E R26, desc[UR6][R14.64+-0xc8] ;  /* 0xffff38060e1a7981 */ /* 0x000f62000c1e1900 */
[----:B------:R-:W-:-:S02]  /*1e30*/  SHF.R.S32.HI R27, RZ, 0x1f, R2 ;  /* 0x0000001fff1b7819 */ /* 0x000fc40000011402 */
[----:B------:R-:W-:Y:S02]  /*1e40*/  LOP3.LUT R18, R18, 0x7, RZ, 0xc0, !PT ;  /* 0x0000000712127812 */ /* 0x000fe400078ec0ff */
[----:B------:R-:W-:Y:S02]  /*1e50*/  LOP3.LUT P6, RZ, R19, RZ, RZ, 0xc0, P6 ;  /* 0x000000ff13ff7212 */ /* 0x000fe400030cc0ff */
[----:B------:R-:W-:Y:S02]  /*1e60*/  SHF.L.U32 R19, R7, R18, RZ ;  /* 0x0000001207137219 */ /* 0x000fe400000006ff */
[----:B------:R-:W-:-:S04]  /*1e70*/  LEA.HI R27, R27, R2, RZ, 0x3 ;  /* 0x000000021b1b7211 */ /* 0x000fc800078f18ff */
[----:B------:R-:W-:Y:S01]  /*1e80*/  SHF.R.S32.HI R27, RZ, 0x3, R27 ;  /* 0x00000003ff1b7819 */ /* 0x000fe2000001141b */
[----:B------:R-:W-:Y:S01]  /*1e90*/  IMAD.MOV R18, RZ, RZ, -R6 ;  /* 0x000000ffff127224 */ /* 0x000fe200078e0a06 */
[----:B------:R-:W-:Y:S02]  /*1ea0*/  @P1 LOP3.LUT R0, R0, 0x40, RZ, 0xfc, !PT ;  /* 0x0000004000001812 */ /* 0x000fe400078efcff */
[----:B------:R-:W-:Y:S02]  /*1eb0*/  SHF.R.S32.HI R6, RZ, 0x1f, R25 ;  /* 0x0000001fff067819 */ /* 0x000fe40000011419 */
[----:B------:R-:W-:Y:S02]  /*1ec0*/  LOP3.LUT R18, R18, 0x7, RZ, 0xc0, !PT ;  /* 0x0000000712127812 */ /* 0x000fe400078ec0ff */
[----:B------:R-:W-:Y:S02]  /*1ed0*/  LEA.HI R6, R6, R25, RZ, 0x3 ;  /* 0x0000001906067211 */ /* 0x000fe400078f18ff */
[----:B------:R-:W-:-:S04]  /*1ee0*/  @P0 LOP3.LUT R0, R0, 0x80, RZ, 0xfc, !PT ;  /* 0x0000008000000812 */ /* 0x000fc800078efcff */
[----:B------:R-:W-:Y:S02]  /*1ef0*/  @P4 LOP3.LUT R0, R0, 0x100, RZ, 0xfc, !PT ;  /* 0x0000010000004812 */ /* 0x000fe400078efcff */
[----:B--2---:R-:W-:Y:S02]  /*1f00*/  LOP3.LUT P5, RZ, R12, R19, RZ, 0xc0, !PT ;  /* 0x000000130cff7212 */ /* 0x004fe400078ac0ff */
[----:B------:R-:W-:Y:S02]  /*1f10*/  LOP3.LUT R12, R22, 0x7, RZ, 0xc0, !PT ;  /* 0x00000007160c7812 */ /* 0x000fe400078ec0ff */
[----:B------:R-:W-:Y:S01]  /*1f20*/  LOP3.LUT P5, RZ, R13, RZ, RZ, 0xc0, P5 ;  /* 0x000000ff0dff7212 */ /* 0x000fe200028ac0ff */
[----:B------:R-:W2:Y:S01]  /*1f30*/  LDG.E R22, desc[UR6][R14.64+-0x74] ;  /* 0xffff8c060e167981 */ /* 0x000ea2000c1e1900 */
[----:B------:R-:W-:Y:S01]  /*1f40*/  SHF.L.U32 R19, R7, R12, RZ ;  /* 0x0000000c07137219 */ /* 0x000fe200000006ff */
[----:B------:R-:W-:-:S03]  /*1f50*/  IMAD.WIDE R12, R27, 0x8, R10 ;  /* 0x000000081b0c7825 */ /* 0x000fc600078e020a */
[----:B----4-:R-:W-:Y:S02]  /*1f60*/  LOP3.LUT P1, RZ, R16, R19, RZ, 0xc0, !PT ;  /* 0x0000001310ff7212 */ /* 0x010fe4000782c0ff */
[----:B---3--:R-:W-:Y:S01]  /*1f70*/  SHF.R.S32.HI R16, RZ, 0x1f, R5 ;  /* 0x0000001fff107819 */ /* 0x008fe20000011405 */
[----:B------:R-:W3:Y:S01]  /*1f80*/  LDG.E.64 R12, desc[UR6][R12.64] ;  /* 0x000000060c0c7981 */ /* 0x000ee2000c1e1b00 */
[----:B------:R-:W-:Y:S02]  /*1f90*/  SHF.L.U32 R27, R7, R18, RZ ;  /* 0x00000012071b7219 */ /* 0x000fe400000006ff */
[----:B------:R-:W-:Y:S02]  /*1fa0*/  LEA.HI R16, R16, R5, RZ, 0x3 ;  /* 0x0000000510107211 */ /* 0x000fe400078f18ff */
[----:B------:R-:W-:Y:S02]  /*1fb0*/  LOP3.LUT P1, RZ, R17, RZ, RZ, 0xc0, P1 ;  /* 0x000000ff11ff7212 */ /* 0x000fe4000082c0ff */
[----:B------:R-:W-:-:S02]  /*1fc0*/  SHF.R.S32.HI R19, RZ, 0x3, R16 ;  /* 0x00000003ff137819 */ /* 0x000fc40000011410 */
[----:B------:R-:W-:Y:S02]  /*1fd0*/  SHF.R.S32.HI R17, RZ, 0x3, R6 ;  /* 0x00000003ff117819 */ /* 0x000fe40000011406 */
[----:B------:R-:W4:Y:S01]  /*1fe0*/  LDG.E R6, desc[UR6][R14.64+-0x78] ;  /* 0xffff88060e067981 */ /* 0x000f22000c1e1900 */
[----:B-----5:R-:W-:Y:S01]  /*1ff0*/  LOP3.LUT P0, RZ, R8, R27, RZ, 0xc0, !PT ;  /* 0x0000001b08ff7212 */ /* 0x020fe2000780c0ff */
[----:B------:R-:W-:-:S03]  /*2000*/  IMAD.WIDE R18, R19, 0x8, R10 ;  /* 0x0000000813127825 */ /* 0x000fc600078e020a */
[----:B------:R-:W-:Y:S01]  /*2010*/  LOP3.LUT P0, RZ, R9, RZ, RZ, 0xc0, P0 ;  /* 0x000000ff09ff7212 */ /* 0x000fe2000000c0ff */
[----:B------:R-:W-:Y:S01]  /*2020*/  IMAD.WIDE R16, R17, 0x8, R10 ;  /* 0x0000000811107825 */ /* 0x000fe200078e020a */
[----:B------:R-:W-:Y:S01]  /*2030*/  SHF.R.S32.HI R9, RZ, 0x1f, R24 ;  /* 0x0000001fff097819 */ /* 0x000fe20000011418 */
[----:B------:R-:W5:Y:S02]  /*2040*/  LDG.E.64 R18, desc[UR6][R18.64] ;  /* 0x0000000612127981 */ /* 0x000f64000c1e1b00 */
[----:B------:R-:W-:Y:S01]  /*2050*/  IMAD.MOV R8, RZ, RZ, -R23 ;  /* 0x000000ffff087224 */ /* 0x000fe200078e0a17 */
[----:B------:R-:W-:Y:S01]  /*2060*/  LEA.HI R9, R9, R24, RZ, 0x3 ;  /* 0x0000001809097211 */ /* 0x000fe200078f18ff */
[----:B------:R-:W4:Y:S03]  /*2070*/  LDG.E.64 R16, desc[UR6][R16.64] ;  /* 0x0000000610107981 */ /* 0x000f26000c1e1b00 */
[----:B------:R-:W-:Y:S01]  /*2080*/  LOP3.LUT R8, R8, 0x7, RZ, 0xc0, !PT ;  /* 0x0000000708087812 */ /* 0x000fe200078ec0ff */
[----:B------:R-:W4:Y:S01]  /*2090*/  LDG.E R23, desc[UR6][R14.64+-0xc4] ;  /* 0xffff3c060e177981 */ /* 0x000f22000c1e1900 */
[----:B------:R-:W-:-:S02]  /*20a0*/  SHF.R.S32.HI R9, RZ, 0x3, R9 ;  /* 0x00000003ff097819 */ /* 0x000fc40000011409 */
[----:B------:R-:W-:-:S03]  /*20b0*/  SHF.L.U32 R27, R7, R8, RZ ;  /* 0x00000008071b7219 */ /* 0x000fc600000006ff */
[----:B------:R-:W-:Y:S01]  /*20c0*/  IMAD.WIDE R8, R9, 0x8, R10 ;  /* 0x0000000809087825 */ /* 0x000fe200078e020a */
[----:B------:R-:W-:-:S05]  /*20d0*/  LOP3.LUT P4, RZ, R20, R27, RZ, 0xc0, !PT ;  /* 0x0000001b14ff7212 */ /* 0x000fca000788c0ff */
[----:B------:R-:W4:Y:S01]  /*20e0*/  LDG.E.64 R8, desc[UR6][R8.64] ;  /* 0x0000000608087981 */ /* 0x000f22000c1e1b00 */
[----:B------:R-:W-:Y:S02]  /*20f0*/  LOP3.LUT P4, RZ, R21, RZ, RZ, 0xc0, P4 ;  /* 0x000000ff15ff7212 */ /* 0x000fe4000208c0ff */
[----:B------:R-:W-:-:S04]  /*2100*/  SHF.R.S32.HI R21, RZ, 0x1f, R4 ;  /* 0x0000001fff157819 */ /* 0x000fc80000011404 */
[----:B------:R-:W-:-:S04]  /*2110*/  LEA.HI R21, R21, R4, RZ, 0x3 ;  /* 0x0000000415157211 */ /* 0x000fc800078f18ff */
[----:B------:R-:W-:-:S05]  /*2120*/  SHF.R.S32.HI R21, RZ, 0x3, R21 ;  /* 0x00000003ff157819 */ /* 0x000fca0000011415 */
[----:B------:R-:W-:-:S06]  /*2130*/  IMAD.WIDE R20, R21, 0x8, R10 ;  /* 0x0000000815147825 */ /* 0x000fcc00078e020a */
[----:B------:R-:W4:Y:S01]  /*2140*/  LDG.E.64 R20, desc[UR6][R20.64] ;  /* 0x0000000614147981 */ /* 0x000f22000c1e1b00 */
[----:B------:R-:W-:-:S05]  /*2150*/  IMAD.MOV R2, RZ, RZ, -R2 ;  /* 0x000000ffff027224 */ /* 0x000fca00078e0a02 */
[----:B------:R-:W-:-:S04]  /*2160*/  LOP3.LUT R2, R2, 0x7, RZ, 0xc0, !PT ;  /* 0x0000000702027812 */ /* 0x000fc800078ec0ff */
[----:B------:R-:W-:Y:S01]  /*2170*/  SHF.L.U32 R27, R7, R2, RZ ;  /* 0x00000002071b7219 */ /* 0x000fe200000006ff */
[----:B------:R-:W-:Y:S01]  /*2180*/  IMAD.MOV R2, RZ, RZ, -R5 ;  /* 0x000000ffff027224 */ /* 0x000fe200078e0a05 */
[----:B------:R-:W-:-:S04]  /*2190*/  @P3 LOP3.LUT R0, R0, 0x200, RZ, 0xfc, !PT ;  /* 0x0000020000003812 */ /* 0x000fc800078efcff */
[----:B------:R-:W-:-:S04]  /*21a0*/  LOP3.LUT R2, R2, 0x7, RZ, 0xc0, !PT ;  /* 0x0000000702027812 */ /* 0x000fc800078ec0ff */
[----:B------:R-:W-:Y:S02]  /*21b0*/  SHF.L.U32 R5, R7, R2, RZ ;  /* 0x0000000207057219 */ /* 0x000fe400000006ff */
[----:B------:R-:W-:-:S04]  /*21c0*/  @P2 LOP3.LUT R0, R0, 0x400, RZ, 0xfc, !PT ;  /* 0x0000040000002812 */ /* 0x000fc800078efcff */
[----:B------:R-:W-:-:S04]  /*21d0*/  @P6 LOP3.LUT R0, R0, 0x800, RZ, 0xfc, !PT ;  /* 0x0000080000006812 */ /* 0x000fc800078efcff */
[----:B------:R-:W-:-:S04]  /*21e0*/  @P5 LOP3.LUT R0, R0, 0x1000, RZ, 0xfc, !PT ;  /* 0x0000100000005812 */ /* 0x000fc800078efcff */
[----:B------:R-:W-:Y:S02]  /*21f0*/  @P1 LOP3.LUT R0, R0, 0x2000, RZ, 0xfc, !PT ;  /* 0x0000200000001812 */ /* 0x000fe400078efcff */
[----:B---3--:R-:W-:Y:S01]  /*2200*/  LOP3.LUT P3, RZ, R12, R27, RZ, 0xc0, !PT ;  /* 0x0000001b0cff7212 */ /* 0x008fe2000786c0ff */
[----:B------:R-:W-:-:S03]  /*2210*/  IMAD.MOV R12, RZ, RZ, -R25 ;  /* 0x000000ffff0c7224 */ /* 0x000fc600078e0a19 */
[----:B------:R-:W-:Y:S02]  /*2220*/  LOP3.LUT P3, RZ, R13, RZ, RZ, 0xc0, P3 ;  /* 0x000000ff0dff7212 */ /* 0x000fe4000186c0ff */
[----:B--2---:R-:W-:Y:S02]  /*2230*/  SHF.R.S32.HI R13, RZ, 0x1f, R22 ;  /* 0x0000001fff0d7819 */ /* 0x004fe40000011416 */
[----:B------:R-:W-:Y:S02]  /*2240*/  LOP3.LUT R12, R12, 0x7, RZ, 0xc0, !PT ;  /* 0x000000070c0c7812 */ /* 0x000fe400078ec0ff */
[----:B------:R-:W-:Y:S02]  /*2250*/  LEA.HI R2, R13, R22, RZ, 0x3 ;  /* 0x000000160d027211 */ /* 0x000fe400078f18ff */
[----:B------:R-:W-:Y:S02]  /*2260*/  SHF.L.U32 R13, R7, R12, RZ ;  /* 0x0000000c070d7219 */ /* 0x000fe400000006ff */
[----:B------:R-:W-:Y:S01]  /*2270*/  SHF.R.S32.HI R29, RZ, 0x3, R2 ;  /* 0x00000003ff1d7819 */ /* 0x000fe20000011402 */
[----:B------:R-:W-:-:S02]  /*2280*/  IMAD.MOV R12, RZ, RZ, -R24 ;  /* 0x000000ffff0c7224 */ /* 0x000fc400078e0a18 */
[----:B------:R-:W2:Y:S01]  /*2290*/  LDG.E R24, desc[UR6][R14.64+-0xd4] ;  /* 0xffff2c060e187981 */ /* 0x000ea2000c1e1900 */
[----:B-----5:R-:W-:Y:S01]  /*22a0*/  LOP3.LUT P2, RZ, R18, R5, RZ, 0xc0, !PT ;  /* 0x0000000512ff7212 */ /* 0x020fe2000784c0ff */
[----:B------:R-:W-:Y:S01]  /*22b0*/  IMAD.WIDE R28, R29, 0x8, R10 ;  /* 0x000000081d1c7825 */ /* 0x000fe200078e020a */
[----:B----4-:R-:W-:Y:S01]  /*22c0*/  SHF.R.S32.HI R5, RZ, 0x1f, R6 ;  /* 0x0000001fff057819 */ /* 0x010fe20000011406 */
[----:B------:R-:W3:Y:S01]  /*22d0*/  LDG.E R18, desc[UR6][R14.64+-0xd0] ;  /* 0xffff30060e127981 */ /* 0x000ee2000c1e1900 */
[----:B------:R-:W-:Y:S02]  /*22e0*/  LOP3.LUT P6, RZ, R16, R13, RZ, 0xc0, !PT ;  /* 0x0000000d10ff7212 */ /* 0x000fe400078cc0ff */
[----:B------:R-:W-:Y:S02]  /*22f0*/  LEA.HI R5, R5, R6, RZ, 0x3 ;  /* 0x0000000605057211 */ /* 0x000fe400078f18ff */
[----:B------:R-:W-:Y:S02]  /*2300*/  LOP3.LUT P6, RZ, R17, RZ, RZ, 0xc0, P6 ;  /* 0x000000ff11ff7212 */ /* 0x000fe400030cc0ff */
[----:B------:R-:W-:Y:S01]  /*2310*/  SHF.R.S32.HI R2, RZ, 0x1f, R23 ;  /* 0x0000001fff027819 */ /* 0x000fe20000011417 */
[----:B------:R0:W4:Y:S01]  /*2320*/  LDG.E.64 R16, desc[UR6][R28.64] ;  /* 0x000000061c107981 */ /* 0x000122000c1e1b00 */
[----:B------:R-:W-:-:S02]  /*2330*/  LOP3.LUT R12, R12, 0x7, RZ, 0xc0, !PT ;  /* 0x000000070c0c7812 */ /* 0x000fc400078ec0ff */
[----:B------:R-:W-:Y:S02]  /*2340*/  SHF.R.S32.HI R13, RZ, 0x3, R5 ;  /* 0x00000003ff0d7819 */ /* 0x000fe40000011405 */
[----:B------:R-:W-:Y:S02]  /*2350*/  LOP3.LUT P2, RZ, R19, RZ, RZ, 0xc0, P2 ;  /* 0x000000ff13ff7212 */ /* 0x000fe4000104c0ff */
[----:B------:R-:W-:Y:S02]  /*2360*/  LEA.HI R19, R2, R23, RZ, 0x3 ;  /* 0x0000001702137211 */ /* 0x000fe400078f18ff */
[----:B------:R-:W-:Y:S01]  /*2370*/  SHF.L.U32 R5, R7, R12, RZ ;  /* 0x0000000c07057219 */ /* 0x000fe200000006ff */
[----:B------:R-:W5:Y:S01]  /*2380*/  LDG.E R2, desc[UR6][R14.64+-0xcc] ;  /* 0xffff34060e027981 */ /* 0x000f62000c1e1900 */
[----:B------:R-:W-:Y:S01]  /*2390*/  IMAD.WIDE R12, R13, 0x8, R10 ;  /* 0x000000080d0c7825 */ /* 0x000fe200078e020a */
[----:B------:R-:W-:Y:S02]  /*23a0*/  SHF.R.S32.HI R19, RZ, 0x3, R19 ;  /* 0x00000003ff137819 */ /* 0x000fe40000011413 */
[----:B------:R-:W-:-:S03]  /*23b0*/  LOP3.LUT P5, RZ, R8, R5, RZ, 0xc0, !PT ;  /* 0x0000000508ff7212 */ /* 0x000fc600078ac0ff */
[----:B0-----:R-:W-:Y:S01]  /*23c0*/  IMAD.WIDE R28, R19, 0x8, R10 ;  /* 0x00000008131c7825 */ /* 0x001fe200078e020a */
[----:B------:R-:W-:Y:S01]  /*23d0*/  LOP3.LUT P5, RZ, R9, RZ, RZ, 0xc0, P5 ;  /* 0x000000ff09ff7212 */ /* 0x000fe200028ac0ff */
[----:B------:R-:W2:Y:S01]  /*23e0*/  LDG.E.64 R12, desc[UR6][R12.64] ;  /* 0x000000060c0c7981 */ /* 0x000ea2000c1e1b00 */
[----:B------:R-:W-:Y:S01]  /*23f0*/  SHF.R.S32.HI R9, RZ, 0x1f, R26 ;  /* 0x0000001fff097819 */ /* 0x000fe2000001141a */
[----:B------:R-:W-:Y:S02]  /*2400*/  IMAD.MOV R8, RZ, RZ, -R4 ;  /* 0x000000ffff087224 */ /* 0x000fe400078e0a04 */
[----:B------:R-:W2:Y:S01]  /*2410*/  LDG.E.64 R4, desc[UR6][R28.64] ;  /* 0x000000061c047981 */ /* 0x000ea2000c1e1b00 */
[----:B------:R-:W-:Y:S02]  /*2420*/  LEA.HI R9, R9, R26, RZ, 0x3 ;  /* 0x0000001a09097211 */ /* 0x000fe400078f18ff */
[----:B------:R-:W-:Y:S01]  /*2430*/  LOP3.LUT R8, R8, 0x7, RZ, 0xc0, !PT ;  /* 0x0000000708087812 */ /* 0x000fe200078ec0ff */
[----:B------:R-:W2:Y:S01]  /*2440*/  LDG.E R19, desc[UR6][R14.64+-0xd8] ;  /* 0xffff28060e137981 */ /* 0x000ea2000c1e1900 */
[----:B------:R-:W-:-:S02]  /*2450*/  SHF.R.S32.HI R9, RZ, 0x3, R9 ;  /* 0x00000003ff097819 */ /* 0x000fc40000011409 */
[----:B------:R-:W-:-:S03]  /*2460*/  SHF.L.U32 R25, R7, R8, RZ ;  /* 0x0000000807197219 */ /* 0x000fc600000006ff */
[----:B------:R-:W-:Y:S01]  /*2470*/  IMAD.WIDE R8, R9, 0x8, R10 ;  /* 0x0000000809087825 */ /* 0x000fe200078e020a */
[----:B------:R-:W-:Y:S02]  /*2480*/  LOP3.LUT P1, RZ, R20, R25, RZ, 0xc0, !PT ;  /* 0x0000001914ff7212 */ /* 0x000fe4000782c0ff */
[----:B------:R-:W2:Y:S04]  /*2490*/  LDG.E R20, desc[UR6][R14.64+-0x7c] ;  /* 0xffff84060e147981 */ /* 0x000ea8000c1e1900 */
[----:B------:R-:W2:Y:S04]  /*24a0*/  LDG.E.64 R8, desc[UR6][R8.64] ;  /* 0x0000000608087981 */ /* 0x000ea8000c1e1b00 */
[----:B------:R0:W2:Y:S01]  /*24b0*/  LDG.E R25, desc[UR6][R14.64+-0xdc] ;  /* 0xffff24060e197981 */ /* 0x0000a2000c1e1900 */
[----:B------:R-:W-:-:S05]  /*24c0*/  IMAD.MOV R22, RZ, RZ, -R22 ;  /* 0x000000ffff167224 */ /* 0x000fca00078e0a16 */
[----:B------:R-:W-:-:S04]  /*24d0*/  LOP3.LUT R22, R22, 0x7, RZ, 0xc0, !PT ;  /* 0x0000000716167812 */ /* 0x000fc800078ec0ff */
[----:B------:R-:W-:Y:S01]  /*24e0*/  SHF.L.U32 R27, R7, R22, RZ ;  /* 0x00000016071b7219 */ /* 0x000fe200000006ff */
[----:B------:R-:W-:Y:S01]  /*24f0*/  IMAD.MOV R6, RZ, RZ, -R6 ;  /* 0x000000ffff067224 */ /* 0x000fe200078e0a06 */
[----:B------:R-:W-:Y:S01]  /*2500*/  @P0 LOP3.LUT R0, R0, 0x4000, RZ, 0xfc, !PT ;  /* 0x0000400000000812 */ /* 0x000fe200078efcff */
[----:B------:R-:W-:-:S03]  /*2510*/  IMAD.MOV R23, RZ, RZ, -R23 ;  /* 0x000000ffff177224 */ /* 0x000fc600078e0a17 */
[----:B------:R-:W-:-:S04]  /*2520*/  LOP3.LUT R6, R6, 0x7, RZ, 0xc0, !PT ;  /* 0x0000000706067812 */ /* 0x000fc800078ec0ff */
[----:B0-----:R-:W-:Y:S02]  /*2530*/  SHF.L.U32 R15, R7, R6, RZ ;  /* 0x00000006070f7219 */ /* 0x001fe400000006ff */
[----:B------:R-:W-:Y:S02]  /*2540*/  LOP3.LUT R6, R23, 0x7, RZ, 0xc0, !PT ;  /* 0x0000000717067812 */ /* 0x000fe400078ec0ff */
[----:B------:R-:W-:Y:S02]  /*2550*/  @P4 LOP3.LUT R0, R0, 0x8000, RZ, 0xfc, !PT ;  /* 0x0000800000004812 */ /* 0x000fe400078efcff */
[----:B------:R-:W-:Y:S02]  /*2560*/  LOP3.LUT P1, RZ, R21, RZ, RZ, 0xc0, P1 ;  /* 0x000000ff15ff7212 */ /* 0x000fe4000082c0ff */
[----:B------:R-:W-:Y:S02]  /*2570*/  @P3 LOP3.LUT R0, R0, 0x10000, RZ, 0xfc, !PT ;  /* 0x0001000000003812 */ /* 0x000fe400078efcff */
[----:B------:R-:W-:-:S02]  /*2580*/  @P2 LOP3.LUT R3, R3, 0x2000000, RZ, 0xfc, !PT ;  /* 0x0200000003032812 */ /* 0x000fc400078efcff */
[----:B----4-:R-:W-:-:S04]  /*2590*/  LOP3.LUT P0, RZ, R16, R27, RZ, 0xc0, !PT ;  /* 0x0000001b10ff7212 */ /* 0x010fc8000780c0ff */
[----:B------:R-:W-:Y:S02]  /*25a0*/  LOP3.LUT P0, RZ, R17, RZ, RZ, 0xc0, P0 ;  /* 0x000000ff11ff7212 */ /* 0x000fe4000000c0ff */
[----:B-----5:R-:W-:-:S04]  /*25b0*/  SHF.R.S32.HI R17, RZ, 0x1f, R2 ;  /* 0x0000001fff117819 */ /* 0x020fc80000011402 */
[----:B------:R-:W-:Y:S02]  /*25c0*/  LEA.HI R17, R17, R2, RZ, 0x3 ;  /* 0x0000000211117211 */ /* 0x000fe400078f18ff */
[----:B---3--:R-:W-:Y:S02]  /*25d0*/  SHF.R.S32.HI R21, RZ, 0x1f, R18 ;  /* 0x0000001fff157819 */ /* 0x008fe40000011412 */
[----:B------:R-:W-:Y:S02]  /*25e0*/  SHF.R.S32.HI R17, RZ, 0x3, R17 ;  /* 0x00000003ff117819 */ /* 0x000fe40000011411 */
[----:B--2---:R-:W-:Y:S02]  /*25f0*/  LOP3.LUT P4, RZ, R12, R15, RZ, 0xc0, !PT ;  /* 0x0000000f0cff7212 */ /* 0x004fe4000788c0ff */
[----:B------:R-:W-:Y:S01]  /*2600*/  SHF.L.U32 R15, R7, R6, RZ ;  /* 0x00000006070f7219 */ /* 0x000fe200000006ff */
[----:B------:R-:W-:Y:S01]  /*2610*/  IMAD.WIDE R22, R17, 0x8, R10 ;  /* 0x0000000811167825 */ /* 0x000fe200078e020a */
[----:B------:R-:W-:-:S02]  /*2620*/  LEA.HI R21, R21, R18, RZ, 0x3 ;  /* 0x0000001215157211 */ /* 0x000fc400078f18ff */
[----:B------:R-:W-:Y:S01]  /*2630*/  LOP3.LUT P3, RZ, R4, R15, RZ, 0xc0, !PT ;  /* 0x0000000f04ff7212 */ /* 0x000fe2000786c0ff */
[----:B------:R-:W-:Y:S01]  /*2640*/  IMAD.MOV R4, RZ, RZ, -R26 ;  /* 0x000000ffff047224 */ /* 0x000fe200078e0a1a */
[----:B------:R-:W-:Y:S01]  /*2650*/  SHF.R.S32.HI R15, RZ, 0x1f, R24 ;  /* 0x0000001fff0f7819 */ /* 0x000fe20000011418 */
[----:B------:R-:W2:Y:S01]  /*2660*/  LDG.E.64 R22, desc[UR6][R22.64] ;  /* 0x0000000616167981 */ /* 0x000ea2000c1e1b00 */
[----:B------:R-:W-:Y:S02]  /*2670*/  SHF.R.S32.HI R21, RZ, 0x3, R21 ;  /* 0x00000003ff157819 */ /* 0x000fe40000011415 */
[----:B------:R-:W-:Y:S02]  /*2680*/  LOP3.LUT R4, R4, 0x7, RZ, 0xc0, !PT ;  /* 0x0000000704047812 */ /* 0x000fe400078ec0ff */
[----:B------:R-:W-:Y:S01]  /*2690*/  LEA.HI R15, R15, R24, RZ, 0x3 ;  /* 0x000000180f0f7211 */ /* 0x000fe200078f18ff */
[----:B------:R-:W-:Y:S01]  /*26a0*/  IMAD.WIDE R16, R21, 0x8, R10 ;  /* 0x0000000815107825 */ /* 0x000fe200078e020a */
[----:B------:R-:W-:-:S02]  /*26b0*/  LOP3.LUT P3, RZ, R5, RZ, RZ, 0xc0, P3 ;  /* 0x000000ff05ff7212 */ /* 0x000fc4000186c0ff */
[----:B------:R-:W-:Y:S02]  /*26c0*/  SHF.L.U32 R5, R7, R4, RZ ;  /* 0x0000000407057219 */ /* 0x000fe400000006ff */
[----:B------:R-:W-:Y:S01]  /*26d0*/  SHF.R.S32.HI R21, RZ, 0x3, R15 ;  /* 0x00000003ff157819 */ /* 0x000fe2000001140f */
[----:B------:R-:W3:Y:S01]  /*26e0*/  LDG.E.64 R16, desc[UR6][R16.64] ;  /* 0x0000000610107981 */ /* 0x000ee2000c1e1b00 */
[----:B------:R-:W-:Y:S02]  /*26f0*/  SHF.R.S32.HI R6, RZ, 0x1f, R19 ;  /* 0x0000001fff067819 */ /* 0x000fe40000011413 */
[----:B------:R-:W-:Y:S01]  /*2700*/  LOP3.LUT P2, RZ, R8, R5, RZ, 0xc0, !PT ;  /* 0x0000000508ff7212 */ /* 0x000fe2000784c0ff */
[----:B------:R-:W-:Y:S01]  /*2710*/  IMAD.WIDE R4, R21, 0x8, R10 ;  /* 0x0000000815047825 */ /* 0x000fe200078e020a */
[----:B------:R-:W-:Y:S02]  /*2720*/  SHF.R.S32.HI R15, RZ, 0x1f, R20 ;  /* 0x0000001fff0f7819 */ /* 0x000fe40000011414 */
[----:B------:R-:W-:-:S02]  /*2730*/  SHF.R.S32.HI R8, RZ, 0x1f, R25 ;  /* 0x0000001fff087819 */ /* 0x000fc40000011419 */
[----:B------:R-:W-:Y:S01]  /*2740*/  LEA.HI R6, R6, R19, RZ, 0x3 ;  /* 0x0000001306067211 */ /* 0x000fe200078f18ff */
[----:B------:R-:W4:Y:S01]  /*2750*/  LDG.E.64 R4, desc[UR6][R4.64] ;  /* 0x0000000604047981 */ /* 0x000f22000c1e1b00 */
[----:B------:R-:W-:Y:S02]  /*2760*/  LEA.HI R15, R15, R20, RZ, 0x3 ;  /* 0x000000140f0f7211 */ /* 0x000fe400078f18ff */
[----:B------:R-:W-:Y:S02]  /*2770*/  LEA.HI R8, R8, R25, RZ, 0x3 ;  /* 0x0000001908087211 */ /* 0x000fe400078f18ff */
[----:B------:R-:W-:Y:S02]  /*2780*/  SHF.R.S32.HI R21, RZ, 0x3, R6 ;  /* 0x00000003ff157819 */ /* 0x000fe40000011406 */
[----:B------:R-:W-:Y:S02]  /*2790*/  SHF.R.S32.HI R27, RZ, 0x3, R15 ;  /* 0x00000003ff1b7819 */ /* 0x000fe4000001140f */
[----:B------:R-:W-:Y:S01]  /*27a0*/  SHF.R.S32.HI R29, RZ, 0x3, R8 ;  /* 0x00000003ff1d7819 */ /* 0x000fe20000011408 */
[----:B------:R-:W-:-:S04]  /*27b0*/  IMAD.WIDE R14, R21, 0x8, R10 ;  /* 0x00000008150e7825 */ /* 0x000fc800078e020a */
[--C-:B------:R-:W-:Y:S02]  /*27c0*/  IMAD.WIDE R26, R27, 0x8, R10.reuse ;  /* 0x000000081b1a7825 */ /* 0x100fe400078e020a */
[----:B------:R-:W5:Y:S02]  /*27d0*/  LDG.E.64 R14, desc[UR6][R14.64] ;  /* 0x000000060e0e7981 */ /* 0x000f64000c1e1b00 */
[----:B------:R-:W-:Y:S02]  /*27e0*/  IMAD.WIDE R10, R29, 0x8, R10 ;  /* 0x000000081d0a7825 */ /* 0x000fe400078e020a */
[----:B------:R-:W5:Y:S04]  /*27f0*/  LDG.E.64 R26, desc[UR6][R26.64] ;  /* 0x000000061a1a7981 */ /* 0x000f68000c1e1b00 */
[----:B------:R-:W5:Y:S01]  /*2800*/  LDG.E.64 R10, desc[UR6][R10.64] ;  /* 0x000000060a0a7981 */ /* 0x000f62000c1e1b00 */
[----:B------:R-:W-:-:S02]  /*2810*/  IMAD.MOV R2, RZ, RZ, -R2 ;  /* 0x000000ffff027224 */ /* 0x000fc400078e0a02 */
[----:B------:R-:W-:-:S03]  /*2820*/  IMAD.MOV R18, RZ, RZ, -R18 ;  /* 0x000000ffff127224 */ /* 0x000fc600078e0a12 */
[----:B------:R-:W-:-:S04]  /*2830*/  LOP3.LUT R2, R2, 0x7, RZ, 0xc0, !PT ;  /* 0x0000000702027812 */ /* 0x000fc800078ec0ff */
[----:B------:R-:W-:Y:S02]  /*2840*/  SHF.L.U32 R21, R7, R2, RZ ;  /* 0x0000000207157219 */ /* 0x000fe400000006ff */
[----:B------:R-:W-:Y:S02]  /*2850*/  LOP3.LUT R2, R18, 0x7, RZ, 0xc0, !PT ;  /* 0x0000000712027812 */ /* 0x000fe400078ec0ff */
[----:B------:R-:W-:Y:S01]  /*2860*/  @P6 LOP3.LUT R3, R3, 0x4000000, RZ, 0xfc, !PT ;  /* 0x0400000003036812 */ /* 0x000fe200078efcff */
[----:B------:R-:W-:Y:S01]  /*2870*/  IMAD.MOV R19, RZ, RZ, -R19 ;  /* 0x000000ffff137224 */ /* 0x000fe200078e0a13 */
[----:B------:R-:W-:Y:S01]  /*2880*/  LOP3.LUT P2, RZ, R9, RZ, RZ, 0xc0, P2 ;  /* 0x000000ff09ff7212 */ /* 0x000fe2000104c0ff */
[----:B------:R-:W-:Y:S01]  /*2890*/  IMAD.MOV R20, RZ, RZ, -R20 ;  /* 0x000000ffff147224 */ /* 0x000fe200078e0a14 */
[----:B------:R-:W-:Y:S01]  /*28a0*/  @P3 LOP3.LUT R0, R0, 0x20000, RZ, 0xfc, !PT ;  /* 0x0002000000003812 */ /* 0x000fe200078efcff */
[----:B------:R-:W-:Y:S01]  /*28b0*/  IMAD.MOV R6, RZ, RZ, -R25 ;  /* 0x000000ffff067224 */ /* 0x000fe200078e0a19 */
[----:B------:R-:W-:-:S04]  /*28c0*/  @P5 LOP3.LUT R3, R3, 0x8000000, RZ, 0xfc, !PT ;  /* 0x0800000003035812 */ /* 0x000fc800078efcff */
[----:B------:R-:W-:-:S05]  /*28d0*/  LOP3.LUT R6, R6, 0x7, RZ, 0xc0, !PT ;  /* 0x0000000706067812 */ /* 0x000fca00078ec0ff */
[----:B------:R-:W-:Y:S02]  /*28e0*/  @P2 LOP3.LUT R0, R0, 0x40000, RZ, 0xfc, !PT ;  /* 0x0004000000002812 */ /* 0x000fe400078efcff */
[----:B------:R-:W-:Y:S02]  /*28f0*/  @P1 LOP3.LUT R3, R3, 0x10000000, RZ, 0xfc, !PT ;  /* 0x1000000003031812 */ /* 0x000fe400078efcff */
[----:B------:R-:W-:Y:S02]  /*2900*/  LOP3.LUT P4, RZ, R13, RZ, RZ, 0xc0, P4 ;  /* 0x000000ff0dff7212 */ /* 0x000fe4000208c0ff */
[----:B------:R-:W-:-:S11]  /*2910*/  @P0 LOP3.LUT R3, R3, 0x20000000, RZ, 0xfc, !PT ;  /* 0x2000000003030812 */ /* 0x000fd600078efcff */
[----:B------:R-:W-:Y:S01]  /*2920*/  @P4 LOP3.LUT R3, R3, 0x40000000, RZ, 0xfc, !PT ;  /* 0x4000000003034812 */ /* 0x000fe200078efcff */
[----:B------:R-:W0:Y:S01]  /*2930*/  LDCU UR4, c[0x0][0x2f8] ;  /* 0x00005f00ff0477ac */ /* 0x000e220008000800 */
[----:B------:R-:W1:Y:S01]  /*2940*/  LDCU UR5, c[0x0][0x2fc] ;  /* 0x00005f80ff0577ac */ /* 0x000e620008000800 */
[----:B--2---:R-:W-:Y:S02]  /*2950*/  LOP3.LUT P6, RZ, R22, R21, RZ, 0xc0, !PT ;  /* 0x0000001516ff7212 */ /* 0x004fe400078cc0ff */
[----:B------:R-:W-:Y:S01]  /*2960*/  SHF.L.U32 R21, R7, R2, RZ ;  /* 0x0000000207157219 */ /* 0x000fe200000006ff */
[----:B------:R-:W-:-:S05]  /*2970*/  IMAD.MOV R2, RZ, RZ, -R24 ;  /* 0x000000ffff027224 */ /* 0x000fca00078e0a18 */
[----:B------:R-:W-:-:S04]  /*2980*/  LOP3.LUT R2, R2, 0x7, RZ, 0xc0, !PT ;  /* 0x0000000702027812 */ /* 0x000fc800078ec0ff */
[----:B------:R-:W-:Y:S02]  /*2990*/  SHF.L.U32 R9, R7, R2, RZ ;  /* 0x0000000207097219 */ /* 0x000fe400000006ff */
[----:B------:R-:W-:Y:S02]  /*29a0*/  LOP3.LUT P6, RZ, R23, RZ, RZ, 0xc0, P6 ;  /* 0x000000ff17ff7212 */ /* 0x000fe400030cc0ff */
[----:B---3--:R-:W-:Y:S02]  /*29b0*/  LOP3.LUT P5, RZ, R16, R21, RZ, 0xc0, !PT ;  /* 0x0000001510ff7212 */ /* 0x008fe400078ac0ff */
[----:B------:R-:W-:Y:S02]  /*29c0*/  LOP3.LUT R2, R20, 0x7, RZ, 0xc0, !PT ;  /* 0x0000000714027812 */ /* 0x000fe400078ec0ff */
[----:B----4-:R-:W-:Y:S02]  /*29d0*/  LOP3.LUT P3, RZ, R4, R9, RZ, 0xc0, !PT ;  /* 0x0000000904ff7212 */ /* 0x010fe4000786c0ff */
[----:B------:R-:W-:-:S02]  /*29e0*/  LOP3.LUT R4, R19, 0x7, RZ, 0xc0, !PT ;  /* 0x0000000713047812 */ /* 0x000fc400078ec0ff */
[----:B------:R-:W-:Y:S02]  /*29f0*/  LOP3.LUT P5, RZ, R17, RZ, RZ, 0xc0, P5 ;  /* 0x000000ff11ff7212 */ /* 0x000fe400028ac0ff */
[----:B------:R-:W-:Y:S02]  /*2a00*/  SHF.L.U32 R9, R7, R4, RZ ;  /* 0x0000000407097219 */ /* 0x000fe400000006ff */
[----:B------:R-:W-:Y:S02]  /*2a10*/  LOP3.LUT P3, RZ, R5, RZ, RZ, 0xc0, P3 ;  /* 0x000000ff05ff7212 */ /* 0x000fe4000186c0ff */
[C---:B------:R-:W-:Y:S02]  /*2a20*/  SHF.L.U32 R5, R7.reuse, R2, RZ ;  /* 0x0000000207057219 */ /* 0x040fe400000006ff */
[----:B------:R-:W-:Y:S02]  /*2a30*/  SHF.L.U32 R7, R7, R6, RZ ;  /* 0x0000000607077219 */ /* 0x000fe400000006ff */
[----:B-----5:R-:W-:-:S02]  /*2a40*/  LOP3.LUT P2, RZ, R14, R9, RZ, 0xc0, !PT ;  /* 0x000000090eff7212 */ /* 0x020fc4000784c0ff */
[----:B------:R-:W-:Y:S02]  /*2a50*/  @P6 LOP3.LUT R0, R0, 0x80000, RZ, 0xfc, !PT ;  /* 0x0008000000006812 */ /* 0x000fe400078efcff */
[----:B------:R-:W-:Y:S02]  /*2a60*/  LOP3.LUT P1, RZ, R26, R5, RZ, 0xc0, !PT ;  /* 0x000000051aff7212 */ /* 0x000fe4000782c0ff */
[----:B------:R-:W-:Y:S02]  /*2a70*/  LOP3.LUT P2, RZ, R15, RZ, RZ, 0xc0, P2 ;  /* 0x000000ff0fff7212 */ /* 0x000fe4000104c0ff */
[----:B------:R-:W-:Y:S02]  /*2a80*/  LOP3.LUT P6, RZ, R10, R7, RZ, 0xc0, !PT ;  /* 0x000000070aff7212 */ /* 0x000fe400078cc0ff */
[----:B------:R-:W-:Y:S02]  /*2a90*/  LOP3.LUT P1, RZ, R27, RZ, RZ, 0xc0, P1 ;  /* 0x000000ff1bff7212 */ /* 0x000fe4000082c0ff */
[----:B------:R-:W-:Y:S01]  /*2aa0*/  LOP3.LUT P6, RZ, R11, RZ, RZ, 0xc0, P6 ;  /* 0x000000ff0bff7212 */ /* 0x000fe200030cc0ff */
[----:B------:R-:W2:Y:S01]  /*2ab0*/  LDC.64 R4, c[0x0][0x388] ;  /* 0x0000e200ff047b82 */ /* 0x000ea20000000a00 */
[----:B------:R-:W-:-:S04]  /*2ac0*/  @P5 LOP3.LUT R0, R0, 0x100000, RZ, 0xfc, !PT ;  /* 0x0010000000005812 */ /* 0x000fc800078efcff */
[----:B------:R-:W-:-:S04]  /*2ad0*/  @P3 LOP3.LUT R0, R0, 0x200000, RZ, 0xfc, !PT ;  /* 0x0020000000003812 */ /* 0x000fc800078efcff */
[----:B------:R-:W-:Y:S02]  /*2ae0*/  @P2 LOP3.LUT R0, R0, 0x400000, RZ, 0xfc, !PT ;  /* 0x0040000000002812 */ /* 0x000fe400078efcff */
[----:B------:R-:W-:Y:S02]  /*2af0*/  @P1 LOP3.LUT R3, R3, 0x80000000, RZ, 0xfc, !PT ;  /* 0x8000000003031812 */ /* 0x000fe400078efcff */
[----:B------:R-:W-:-:S04]  /*2b00*/  @P6 LOP3.LUT R0, R0, 0x800000, RZ, 0xfc, !PT ;  /* 0x0080000000006812 */ /* 0x000fc800078efcff */
[C---:B------:R-:W-:Y:S01]  /*2b10*/  SHF.R.U64 R0, R3.reuse, 0x1c, R0 ;  /* 0x0000001c03007819 */ /* 0x040fe20000001200 */
[----:B------:R-:W-:Y:S01]  /*2b20*/  IMAD.MOV.U32 R9, RZ, RZ, RZ ;  /* 0x000000ffff097224 */ /* 0x000fe200078e00ff */
[----:B------:R-:W-:Y:S01]  /*2b30*/  LOP3.LUT R8, R3, 0xfffffff, RZ, 0xc0, !PT ;  /* 0x0fffffff03087812 */ /* 0x000fe200078ec0ff */
[----:B------:R-:W-:Y:S01]  /*2b40*/  IMAD.MOV.U32 R3, RZ, RZ, RZ ;  /* 0x000000ffff037224 */ /* 0x000fe200078e00ff */
[----:B------:R-:W-:-:S03]  /*2b50*/  LOP3.LUT R2, R0, 0xfffffff, RZ, 0xc0, !PT ;  /* 0x0fffffff00027812 */ /* 0x000fc600078ec0ff */
[----:B--2---:R2:W-:Y:S04]  /*2b60*/  STG.E.64 desc[UR6][R4.64+0x8], R8 ;  /* 0x0000080804007986 */ /* 0x0045e8000c101b06 */
[----:B------:R2:W-:Y:S01]  /*2b70*/  STG.E.64 desc[UR6][R4.64], R2 ;  /* 0x0000000204007986 */ /* 0x0005e2000c101b06 */
[----:B0-----:R-:W-:Y:S01]  /*2b80*/  IADD3 R6, P0, PT, R1, UR4, RZ ;  /* 0x0000000401067c10 */ /* 0x001fe2000ff1e0ff */
[----:B------:R-:W-:-:S04]  /*2b90*/  IMAD.MOV.U32 R0, RZ, RZ, 0x1 ;  /* 0x00000001ff007424 */ /* 0x000fc800078e00ff */
[----:B-1----:R-:W-:-:S08]  /*2ba0*/  IMAD.X R7, RZ, RZ, UR5, P0 ;  /* 0x00000005ff077e24 */ /* 0x002fd000080e06ff */
.L_x_8:
[----:B0-----:R-:W0:Y:S08]  /*2bb0*/  LDC.64 R10, c[0x0][0x3a0] ;  /* 0x0000e800ff0a7b82 */ /* 0x001e300000000a00 */
[----:B--2---:R-:W1:Y:S01]  /*2bc0*/  LDC.64 R8, c[0x0][0x388] ;  /* 0x0000e200ff087b82 */ /* 0x004e620000000a00 */
[----:B0-----:R-:W-:-:S06]  /*2bd0*/  IMAD.WIDE.U32 R10, R0, 0x8, R10 ;  /* 0x00000008000a7825 */ /* 0x001fcc00078e000a */
[----:B------:R-:W2:Y:S01]  /*2be0*/  LDG.E.64 R10, desc[UR6][R10.64+-0x8] ;  /* 0xfffff8060a0a7981 */ /* 0x000ea2000c1e1b00 */
[C---:B------:R-:W-:Y:S01]  /*2bf0*/  LEA R3, R0.reuse, 0xfffffffe, 0x1 ;  /* 0xfffffffe00037811 */ /* 0x040fe200078e08ff */
[----:B------:R-:W-:-:S04]  /*2c00*/  VIADD R0, R0, 0x1 ;  /* 0x0000000100007836 */ /* 0x000fc80000000000 */
[----:B-1----:R-:W-:Y:S01]  /*2c10*/  IMAD.WIDE.U32 R8, R3, 0x8, R8 ;  /* 0x0000000803087825 */ /* 0x002fe200078e0008 */
[----:B------:R-:W-:Y:S02]  /*2c20*/  ISETP.NE.AND P3, PT, R0, 0x11, PT ;  /* 0x000000110000780c */ /* 0x000fe40003f65270 */
[----:B------:R-:W-:Y:S02]  /*2c30*/  CS2R R12, SRZ ;  /* 0x00000000000c7805 */ /* 0x000fe4000001ff00 */
[----:B------:R0:W5:Y:S01]  /*2c40*/  LDG.E.64 R4, desc[UR6][R8.64] ;  /* 0x0000000608047981 */ /* 0x000162000c1e1b00 */
[----:B------:R-:W-:-:S03]  /*2c50*/  CS2R R14, SRZ ;  /* 0x00000000000e7805 */ /* 0x000fc6000001ff00 */
[----:B------:R0:W5:Y:S01]  /*2c60*/  LDG.E.64 R2, desc[UR6][R8.64+0x8] ;  /* 0x0000080608027981 */ /* 0x000162000c1e1b00 */
[----:B--2---:R-:W-:-:S04]  /*2c70*/  ISETP.NE.U32.AND P0, PT, R10, RZ, PT ;  /* 0x000000ff0a00720c */ /* 0x004fc80003f05070 */
[----:B------:R-:W-:-:S13]  /*2c80*/  ISETP.NE.AND.EX P0, PT, R11, RZ, PT, P0 ;  /* 0x000000ff0b00720c */ /* 0x000fda0003f05300 */
[----:B0-----:R-:W-:Y:S05]  /*2c90*/  @!P0 BRA `(.L_x_0) ;  /* 0x0000000800648947 */ /* 0x001fea0003800000 */
[----:B------:R-:W-:Y:S01]  /*2ca0*/  ISETP.GE.U32.AND P0, PT, R10, 0x4, PT ;  /* 0x000000040a00780c */ /* 0x000fe20003f06070 */
[----:B------:R-:W-:Y:S01]  /*2cb0*/  IMAD.MOV.U32 R18, RZ, RZ, RZ ;  /* 0x000000ffff127224 */ /* 0x000fe200078e00ff */
[----:B------:R-:W-:Y:S02]  /*2cc0*/  CS2R R14, SRZ ;  /* 0x00000000000e7805 */ /* 0x000fe4000001ff00 */
[----:B------:R-:W-:Y:S02]  /*2cd0*/  CS2R R12, SRZ ;  /* 0x00000000000c7805 */ /* 0x000fe4000001ff00 */
[----:B------:R-:W-:-:S13]  /*2ce0*/  ISETP.GE.U32.AND.EX P0, PT, R11, RZ, PT, P0 ;  /* 0x000000ff0b00720c */ /* 0x000fda0003f06100 */
[----:B------:R-:W-:Y:S05]  /*2cf0*/  @!P0 BRA `(.L_x_1) ;  /* 0x0000000400348947 */ /* 0x000fea0003800000 */
[----:B------:R-:W-:Y:S01]  /*2d00*/  IMAD.MOV.U32 R17, RZ, RZ, RZ ;  /* 0x000000ffff117224 */ /* 0x000fe200078e00ff */
[----:B------:R-:W-:Y:S01]  /*2d10*/  CS2R R14, SRZ ;  /* 0x00000000000e7805 */ /* 0x000fe2000001ff00 */
[----:B------:R-:W-:Y:S01]  /*2d20*/  IMAD.MOV.U32 R21, RZ, RZ, RZ ;  /* 0x000000ffff157224 */ /* 0x000fe200078e00ff */
[----:B------:R-:W-:Y:S01]  /*2d30*/  CS2R R12, SRZ ;  /* 0x00000000000c7805 */ /* 0x000fe2000001ff00 */
[----:B------:R-:W-:Y:S01]  /*2d40*/  IMAD.MOV.U32 R19, RZ, RZ, 0x1b ;  /* 0x0000001bff137424 */ /* 0x000fe200078e00ff */
[----:B------:R-:W-:-:S07]  /*2d50*/  LOP3.LUT R18, R10, 0xfffffffc, RZ, 0xc0, !PT ;  /* 0xfffffffc0a127812 */ /* 0x000fce00078ec0ff */
.L_x_2:
[----:B------:R-:W-:Y:S02]  /*2d60*/  IMAD.MOV.U32 R16, RZ, RZ, 0x1 ;  /* 0x00000001ff107424 */ /* 0x000fe400078e00ff */
[----:B------:R-:W-:-:S03]  /*2d70*/  VIADD R23, R19, 0xffffffff ;  /* 0xffffffff13177836 */ /* 0x000fc60000000000 */
[C---:B------:R-:W-:Y:S02]  /*2d80*/  SHF.L.U32 R27, R16.reuse, R19, RZ ;  /* 0x00000013101b7219 */ /* 0x040fe400000006ff */
[----:B------:R-:W-:Y:S01]  /*2d90*/  SHF.L.U32 R29, R16, R23, RZ ;  /* 0x00000017101d7219 */ /* 0x000fe200000006ff */
[----:B------:R-:W-:Y:S01]  /*2da0*/  VIADD R23, R17, 0x1 ;  /* 0x0000000111177836 */ /* 0x000fe20000000000 */
[C---:B-----5:R-:W-:Y:S02]  /*2db0*/  LOP3.LUT P2, RZ, R4.reuse, R27, RZ, 0xc0, !PT ;  /* 0x0000001b04ff7212 */ /* 0x060fe4000784c0ff */
[----:B------:R-:W-:Y:S02]  /*2dc0*/  SHF.R.S32.HI R25, RZ, 0x1f, R27 ;  /* 0x0000001fff197819 */ /* 0x000fe4000001141b */
[----:B------:R-:W-:Y:S02]  /*2dd0*/  LOP3.LUT P4, RZ, R4, R29, RZ, 0xc0, !PT ;  /* 0x0000001d04ff7212 */ /* 0x000fe4000788c0ff */
[----:B------:R-:W-:-:S02]  /*2de0*/  SHF.L.U32 R22, R16, R23, RZ ;  /* 0x0000001710167219 */ /* 0x000fc400000006ff */
[C---:B------:R-:W-:Y:S02]  /*2df0*/  LOP3.LUT P2, RZ, R5.reuse, R25, RZ, 0xc0, P2 ;  /* 0x0000001905ff7212 */ /* 0x040fe4000104c0ff */
[----:B------:R-:W-:Y:S02]  /*2e00*/  LOP3.LUT P4, RZ, R5, RZ, RZ, 0xc0, P4 ;  /* 0x000000ff05ff7212 */ /* 0x000fe4000208c0ff */
[----:B------:R-:W-:Y:S02]  /*2e10*/  SHF.L.U32 R20, R16, R17, RZ ;  /* 0x0000001110147219 */ /* 0x000fe400000006ff */
[----:B------:R-:W-:Y:S02]  /*2e20*/  LOP3.LUT P5, RZ, R2, R27, RZ, 0xc0, !PT ;  /* 0x0000001b02ff7212 */ /* 0x000fe400078ac0ff */
[----:B------:R-:W-:Y:S02]  /*2e30*/  SEL R24, R22, RZ, P2 ;  /* 0x000000ff16187207 */ /* 0x000fe40001000000 */
[----:B------:R-:W-:-:S02]  /*2e40*/  SEL R27, R20, RZ, P4 ;  /* 0x000000ff141b7207 */ /* 0x000fc40002000000 */
[----:B------:R-:W-:Y:S02]  /*2e50*/  LOP3.LUT P6, RZ, R2, R29, RZ, 0xc0, !PT ;  /* 0x0000001d02ff7212 */ /* 0x000fe400078cc0ff */
[----:B------:R-:W-:Y:S01]  /*2e60*/  LOP3.LUT R12, R27, R12, R24, 0xfe, !PT ;  /* 0x0000000c1b0c7212 */ /* 0x000fe200078efe18 */
[----:B------:R-:W-:Y:S01]  /*2e70*/  VIADD R27, R19, 0xfffffffe ;  /* 0xfffffffe131b7836 */ /* 0x000fe20000000000 */
[C---:B------:R-:W-:Y:S02]  /*2e80*/  LOP3.LUT P5, RZ, R3.reuse, R25, RZ, 0xc0, P5 ;  /* 0x0000001903ff7212 */ /* 0x040fe400028ac0ff */
[----:B------:R-:W-:Y:S02]  /*2e90*/  LOP3.LUT P6, RZ, R3, RZ, RZ, 0xc0, P6 ;  /* 0x000000ff03ff7212 */ /* 0x000fe400030cc0ff */
[----:B------:R-:W-:Y:S02]  /*2ea0*/  SHF.L.U32 R27, R16, R27, RZ ;  /* 0x0000001b101b7219 */ /* 0x000fe400000006ff */
[----:B------:R-:W-:-:S02]  /*2eb0*/  SEL R22, R22, RZ, P5 ;  /* 0x000000ff16167207 */ /* 0x000fc40002800000 */
[----:B------:R-:W-:Y:S02]  /*2ec0*/  LOP3.LUT P1, RZ, R4, R27, RZ, 0xc0, !PT ;  /* 0x0000001b04ff7212 */ /* 0x000fe4000782c0ff */
[----:B------:R-:W-:Y:S02]  /*2ed0*/  SEL R25, R20, RZ, P6 ;  /* 0x000000ff14197207 */ /* 0x000fe40003000000 */
[----:B------:R-:W-:Y:S02]  /*2ee0*/  LOP3.LUT P1, RZ, R5, RZ, RZ, 0xc0, P1 ;  /* 0x000000ff05ff7212 */ /* 0x000fe4000082c0ff */
[C---:B------:R-:W-:Y:S02]  /*2ef0*/  SHF.L.U64.HI R23, R16.reuse, R23, RZ ;  /* 0x0000001710177219 */ /* 0x040fe400000102ff */
[----:B------:R-:W-:Y:S02]  /*2f00*/  SHF.L.U64.HI R20, R16, R17, RZ ;  /* 0x0000001110147219 */ /* 0x000fe400000102ff */
[----:B------:R-:W-:Y:S01]  /*2f10*/  LOP3.LUT P0, RZ, R2, R27, RZ, 0xc0, !PT ;  /* 0x0000001b02ff7212 */ /* 0x000fe2000780c0ff */
[----:B------:R-:W-:Y:S01]  /*2f20*/  VIADD R27, R19, 0xfffffffd ;  /* 0xfffffffd131b7836 */ /* 0x000fe20000000000 */
[----:B------:R-:W-:Y:S01]  /*2f30*/  LOP3.LUT R14, R25, R14, R22, 0xfe, !PT ;  /* 0x0000000e190e7212 */ /* 0x000fe200078efe16 */
[----:B------:R-:W-:Y:S01]  /*2f40*/  VIADD R19, R19, 0xfffffffc ;  /* 0xfffffffc13137836 */ /* 0x000fe20000000000 */
[----:B------:R-:W-:-:S02]  /*2f50*/  SEL R25, R23, RZ, P2 ;  /* 0x000000ff17197207 */ /* 0x000fc40001000000 */
[----:B------:R-:W-:Y:S01]  /*2f60*/  SEL R24, R23, RZ, P5 ;  /* 0x000000ff17187207 */ /* 0x000fe20002800000 */
[----:B------:R-:W-:Y:S01]  /*2f70*/  @P1 VIADD R23, R17, 0xffffffff ;  /* 0xffffffff11171836 */ /* 0x000fe20000000000 */
[----:B------:R-:W-:Y:S02]  /*2f80*/  SEL R22, R20, RZ, P4 ;  /* 0x000000ff14167207 */ /* 0x000fe40002000000 */
[----:B------:R-:W-:Y:S02]  /*2f90*/  LOP3.LUT P0, RZ, R3, RZ, RZ, 0xc0, P0 ;  /* 0x000000ff03ff7212 */ /* 0x000fe4000000c0ff */
[----:B------:R-:W-:Y:S02]  /*2fa0*/  LOP3.LUT R13, R22, R13, R25, 0xfe, !PT ;  /* 0x0000000d160d7212 */ /* 0x000fe400078efe19 */
[----:B------:R-:W-:Y:S02]  /*2fb0*/  @P1 SHF.L.U32 R25, R16, R23, RZ ;  /* 0x0000001710191219 */ /* 0x000fe400000006ff */
[----:B------:R-:W-:-:S02]  /*2fc0*/  SEL R20, R20, RZ, P6 ;  /* 0x000000ff14147207 */ /* 0x000fc40003000000 */
[----:B------:R-:W-:Y:S02]  /*2fd0*/  @P1 LOP3.LUT R12, R25, R12, RZ, 0xfc, !PT ;  /* 0x0000000c190c1212 */ /* 0x000fe400078efcff */
[----:B------:R-:W-:Y:S02]  /*2fe0*/  LOP3.LUT R15, R20, R15, R24, 0xfe, !PT ;  /* 0x0000000f140f7212 */ /* 0x000fe400078efe18 */
[C---:B------:R-:W-:Y:S02]  /*2ff0*/  SHF.L.U32 R25, R16.reuse, R27, RZ ;  /* 0x0000001b10197219 */ /* 0x040fe400000006ff */
[----:B------:R-:W-:Y:S01]  /*3000*/  @P1 SHF.L.U64.HI R20, R16, R23, RZ ;  /* 0x0000001710141219 */ /* 0x000fe200000102ff */
[C---:B------:R-:W-:Y:S01]  /*3010*/  @P0 VIADD R23, R17.reuse, 0xffffffff ;  /* 0xffffffff11170836 */ /* 0x040fe20000000000 */
[-C--:B------:R-:W-:Y:S02]  /*3020*/  LOP3.LUT P4, RZ, R4, R25.reuse, RZ, 0xc0, !PT ;  /* 0x0000001904ff7212 */ /* 0x080fe4000788c0ff */
[----:B------:R-:W-:Y:S01]  /*3030*/  LOP3.LUT P2, RZ, R2, R25, RZ, 0xc0, !PT ;  /* 0x0000001902ff7212 */ /* 0x000fe2000784c0ff */
[----:B------:R-:W-:Y:S01]  /*3040*/  VIADD R25, R17, 0xfffffffe ;  /* 0xfffffffe11197836 */ /* 0x000fe20000000000 */
[----:B------:R-:W-:-:S02]  /*3050*/  @P1 LOP3.LUT R13, R20, R13, RZ, 0xfc, !PT ;  /* 0x0000000d140d1212 */ /* 0x000fc400078efcff */
[----:B------:R-:W-:Y:S02]  /*3060*/  IADD3 R17, P1, PT, R17, -0x4, RZ ;  /* 0xfffffffc11117810 */ /* 0x000fe40007f3e0ff */
[----:B------:R-:W-:Y:S02]  /*3070*/  @P0 SHF.L.U32 R27, R16, R23, RZ ;  /* 0x00000017101b0219 */ /* 0x000fe400000006ff */
[----:B------:R-:W-:Y:S02]  /*3080*/  IADD3 R24, P5, PT, R18, R17, RZ ;  /* 0x0000001112187210 */ /* 0x000fe40007fbe0ff */
[----:B------:R-:W-:Y:S02]  /*3090*/  IADD3.X R21, PT, PT, R21, -0x1, RZ, P1, !PT ;  /* 0xffffffff15157810 */ /* 0x000fe40000ffe4ff */
[CC--:B------:R-:W-:Y:S02]  /*30a0*/  SHF.L.U64.HI R20, R16.reuse, R25.reuse, RZ ;  /* 0x0000001910147219 */ /* 0x0c0fe400000102ff */
[----:B------:R-:W-:-:S02]  /*30b0*/  SHF.L.U32 R22, R16, R25, RZ ;  /* 0x0000001910167219 */ /* 0x000fc400000006ff */
[----:B------:R-:W-:Y:S01]  /*30c0*/  @P0 SHF.L.U64.HI R16, R16, R23, RZ ;  /* 0x0000001710100219 */ /* 0x000fe200000102ff */
[----:B------:R-:W-:Y:S01]  /*30d0*/  IMAD.X R23, R11, 0x1, R21, P5 ;  /* 0x000000010b177824 */ /* 0x000fe200028e0615 */
[----:B------:R-:W-:Y:S02]  /*30e0*/  ISETP.NE.U32.AND P1, PT, R24, RZ, PT ;  /* 0x000000ff1800720c */ /* 0x000fe40003f25070 */
[----:B------:R-:W-:Y:S02]  /*30f0*/  LOP3.LUT P4, RZ, R5, RZ, RZ, 0xc0, P4 ;  /* 0x000000ff05ff7212 */ /* 0x000fe4000208c0ff */
[----:B------:R-:W-:Y:S02]  /*3100*/  ISETP.NE.AND.EX P1, PT, R23, RZ, PT, P1 ;  /* 0x000000ff1700720c */ /* 0x000fe40003f25310 */
[----:B------:R-:W-:Y:S02]  /*3110*/  LOP3.LUT P2, RZ, R3, RZ, RZ, 0xc0, P2 ;  /* 0x000000ff03ff7212 */ /* 0x000fe4000104c0ff */
[----:B------:R-:W-:-:S02]  /*3120*/  @P0 LOP3.LUT R15, R16, R15, RZ, 0xfc, !PT ;  /* 0x0000000f100f0212 */ /* 0x000fc400078efcff */
[----:B------:R-:W-:Y:S02]  /*3130*/  SEL R16, R20, RZ, P4 ;  /* 0x000000ff14107207 */ /* 0x000fe40002000000 */
[----:B------:R-:W-:Y:S02]  /*3140*/  @P0 LOP3.LUT R14, R27, R14, RZ, 0xfc, !PT ;  /* 0x0000000e1b0e0212 */ /* 0x000fe400078efcff */
[C---:B------:R-:W-:Y:S02]  /*3150*/  SEL R25, R22.reuse, RZ, P4 ;  /* 0x000000ff16197207 */ /* 0x040fe40002000000 */
[----:B------:R-:W-:Y:S02]  /*3160*/  SEL R23, R22, RZ, P2 ;  /* 0x000000ff16177207 */ /* 0x000fe40001000000 */
[----:B------:R-:W-:Y:S02]  /*3170*/  SEL R20, R20, RZ, P2 ;  /* 0x000000ff14147207 */ /* 0x000fe40001000000 */
[----:B------:R-:W-:-:S02]  /*3180*/  LOP3.LUT R12, R12, R25, RZ, 0xfc, !PT ;  /* 0x000000190c0c7212 */ /* 0x000fc400078efcff */
[----:B------:R-:W-:Y:S02]  /*3190*/  LOP3.LUT R13, R13, R16, RZ, 0xfc, !PT ;  /* 0x000000100d0d7212 */ /* 0x000fe400078efcff */
[----:B------:R-:W-:Y:S02]  /*31a0*/  LOP3.LUT R14, R14, R23, RZ, 0xfc, !PT ;  /* 0x000000170e0e7212 */ /* 0x000fe400078efcff */
[----:B------:R-:W-:Y:S01]  /*31b0*/  LOP3.LUT R15, R15, R20, RZ, 0xfc, !PT ;  /* 0x000000140f0f7212 */ /* 0x000fe200078efcff */
[----:B------:R-:W-:Y:S06]  /*31c0*/  @P1 BRA `(.L_x_2) ;  /* 0xfffffff800e41947 */ /* 0x000fec000383ffff */
.L_x_1:
[----:B------:R-:W-:-:S04]  /*31d0*/  LOP3.LUT R17, R10, 0x3, RZ, 0xc0, !PT ;  /* 0x000000030a117812 */ /* 0x000fc800078ec0ff */
[----:B------:R-:W-:-:S04]  /*31e0*/  ISETP.NE.U32.AND P0, PT, R17, RZ, PT ;  /* 0x000000ff1100720c */ /* 0x000fc80003f05070 */
[----:B------:R-:W-:-:S13]  /*31f0*/  ISETP.NE.AND.EX P0, PT, RZ, RZ, PT, P0 ;  /* 0x000000ffff00720c */ /* 0x000fda0003f05300 */
[----:B------:R-:W-:Y:S05]  /*3200*/  @!P0 BRA `(.L_x_0) ;  /* 0x0000000400088947 */ /* 0x000fea0003800000 */
[----:B------:R-:W-:Y:S02]  /*3210*/  ISETP.NE.U32.AND P1, PT, R17, 0x1, PT ;  /* 0x000000011100780c */ /* 0x000fe40003f25070 */
[----:B------:R-:W-:Y:S02]  /*3220*/  LOP3.LUT R16, R10, 0x1, RZ, 0xc0, !PT ;  /* 0x000000010a107812 */ /* 0x000fe400078ec0ff */
[----:B------:R-:W-:Y:S02]  /*3230*/  ISETP.NE.AND.EX P1, PT, RZ, RZ, PT, P1 ;  /* 0x000000ffff00720c */ /* 0x000fe40003f25310 */
[----:B------:R-:W-:-:S04]  /*3240*/  ISETP.NE.U32.AND P0, PT, R16, 0x1, PT ;  /* 0x000000011000780c */ /* 0x000fc80003f05070 */
[----:B------:R-:W-:-:S07]  /*3250*/  ISETP.NE.U32.AND.EX P0, PT, RZ, RZ, PT, P0 ;  /* 0x000000ffff00720c */ /* 0x000fce0003f05100 */
[----:B------:R-:W-:Y:S06]  /*3260*/  @!P1 BRA `(.L_x_3) ;  /* 0x0000000000889947 */ /* 0x000fec0003800000 */
[----:B------:R-:W-:Y:S01]  /*3270*/  IMAD.MOV.U32 R25, RZ, RZ, 0x1 ;  /* 0x00000001ff197424 */ /* 0x000fe200078e00ff */
[C---:B------:R-:W-:Y:S01]  /*3280*/  IADD3 R16, PT, PT, -R18.reuse, 0x1b, RZ ;  /* 0x0000001b12107810 */ /* 0x040fe20007ffe1ff */
[----:B------:R-:W-:Y:S01]  /*3290*/  IMAD.MOV R24, RZ, RZ, -R18 ;  /* 0x000000ffff187224 */ /* 0x000fe200078e0a12 */
[C---:B------:R-:W-:Y:S02]  /*32a0*/  IADD3 R20, PT, PT, -R18.reuse, 0x1a, RZ ;  /* 0x0000001a12147810 */ /* 0x040fe40007ffe1ff */
[C---:B------:R-:W-:Y:S02]  /*32b0*/  SHF.L.U32 R21, R25.reuse, R16, RZ ;  /* 0x0000001019157219 */ /* 0x040fe400000006ff */
[C---:B------:R-:W-:Y:S01]  /*32c0*/  IADD3 R17, PT, PT, -R18.reuse, 0x1, RZ ;  /* 0x0000000112117810 */ /* 0x040fe20007ffe1ff */
[----:B------:R-:W-:Y:S01]  /*32d0*/  VIADD R18, R18, 0x2 ;  /* 0x0000000212127836 */ /* 0x000fe20000000000 */
[----:B------:R-:W-:Y:S02]  /*32e0*/  SHF.L.U32 R23, R25, R20, RZ ;  /* 0x0000001419177219 */ /* 0x000fe400000006ff */
[----:B-----5:R-:W-:-:S02]  /*32f0*/  LOP3.LUT P2, RZ, R4, R21, RZ, 0xc0, !PT ;  /* 0x0000001504ff7212 */ /* 0x020fc4000784c0ff */
[----:B------:R-:W-:Y:S02]  /*3300*/  LOP3.LUT P1, RZ, R2, R21, RZ, 0xc0, !PT ;  /* 0x0000001502ff7212 */ /* 0x000fe4000782c0ff */
[CC--:B------:R-:W-:Y:S02]  /*3310*/  SHF.L.U64.HI R19, R25.reuse, R17.reuse, RZ ;  /* 0x0000001119137219 */ /* 0x0c0fe400000102ff */
[C---:B------:R-:W-:Y:S02]  /*3320*/  SHF.L.U32 R22, R25.reuse, R17, RZ ;  /* 0x0000001119167219 */ /* 0x040fe400000006ff */
[----:B------:R-:W-:Y:S02]  /*3330*/  SHF.R.S32.HI R21, RZ, 0x1f, R21 ;  /* 0x0000001fff157819 */ /* 0x000fe40000011415 */
[CC--:B------:R-:W-:Y:S02]  /*3340*/  SHF.L.U64.HI R16, R25.reuse, R24.reuse, RZ ;  /* 0x0000001819107219 */ /* 0x0c0fe400000102ff */
[----:B------:R-:W-:-:S02]  /*3350*/  SHF.L.U32 R17, R25, R24, RZ ;  /* 0x0000001819117219 */ /* 0x000fc400000006ff */
[-C--:B------:R-:W-:Y:S02]  /*3360*/  LOP3.LUT P5, RZ, R4, R23.reuse, RZ, 0xc0, !PT ;  /* 0x0000001704ff7212 */ /* 0x080fe400078ac0ff */
[----:B------:R-:W-:Y:S02]  /*3370*/  SHF.R.S32.HI R25, RZ, 0x1f, R23 ;  /* 0x0000001fff197819 */ /* 0x000fe40000011417 */
[----:B------:R-:W-:Y:S02]  /*3380*/  LOP3.LUT P4, RZ, R2, R23, RZ, 0xc0, !PT ;  /* 0x0000001702ff7212 */ /* 0x000fe4000788c0ff */
[-C--:B------:R-:W-:Y:S02]  /*3390*/  LOP3.LUT P2, RZ, R5, R21.reuse, RZ, 0xc0, P2 ;  /* 0x0000001505ff7212 */ /* 0x080fe4000104c0ff */
[----:B------:R-:W-:Y:S02]  /*33a0*/  LOP3.LUT P1, RZ, R3, R21, RZ, 0xc0, P1 ;  /* 0x0000001503ff7212 */ /* 0x000fe4000082c0ff */
[----:B------:R-:W-:-:S02]  /*33b0*/  LOP3.LUT P5, RZ, R5, R25, RZ, 0xc0, P5 ;  /* 0x0000001905ff7212 */ /* 0x000fc400028ac0ff */
[----:B------:R-:W-:Y:S02]  /*33c0*/  LOP3.LUT P4, RZ, R3, R25, RZ, 0xc0, P4 ;  /* 0x0000001903ff7212 */ /* 0x000fe4000208c0ff */
[C---:B------:R-:W-:Y:S02]  /*33d0*/  SEL R23, R22.reuse, RZ, P2 ;  /* 0x000000ff16177207 */ /* 0x040fe40001000000 */
[----:B------:R-:W-:Y:S02]  /*33e0*/  SEL R21, R22, RZ, P1 ;  /* 0x000000ff16157207 */ /* 0x000fe40000800000 */
[C---:B------:R-:W-:Y:S02]  /*33f0*/  SEL R24, R19.reuse, RZ, P2 ;  /* 0x000000ff13187207 */ /* 0x040fe40001000000 */
[----:B------:R-:W-:Y:S02]  /*3400*/  SEL R22, R19, RZ, P1 ;  /* 0x000000ff13167207 */ /* 0x000fe40000800000 */
[----:B------:R-:W-:-:S02]  /*3410*/  SEL R19, R17, RZ, P5 ;  /* 0x000000ff11137207 */ /* 0x000fc40002800000 */
[C---:B------:R-:W-:Y:S02]  /*3420*/  SEL R20, R16.reuse, RZ, P5 ;  /* 0x000000ff10147207 */ /* 0x040fe40002800000 */
[----:B------:R-:W-:Y:S02]  /*3430*/  SEL R17, R17, RZ, P4 ;  /* 0x000000ff11117207 */ /* 0x000fe40002000000 */
[----:B------:R-:W-:Y:S02]  /*3440*/  SEL R16, R16, RZ, P4 ;  /* 0x000000ff10107207 */ /* 0x000fe40002000000 */
[----:B------:R-:W-:Y:S02]  /*3450*/  LOP3.LUT R12, R12, R23, R19, 0xfe, !PT ;  /* 0x000000170c0c7212 */ /* 0x000fe400078efe13 */
[----:B------:R-:W-:Y:S02]  /*3460*/  LOP3.LUT R13, R13, R24, R20, 0xfe, !PT ;  /* 0x000000180d0d7212 */ /* 0x000fe400078efe14 */
[----:B------:R-:W-:-:S02]  /*3470*/  LOP3.LUT R14, R14, R21, R17, 0xfe, !PT ;  /* 0x000000150e0e7212 */ /* 0x000fc400078efe11 */
[----:B------:R-:W-:-:S07]  /*3480*/  LOP3.LUT R15, R15, R22, R16, 0xfe, !PT ;  /* 0x000000160f0f7212 */ /* 0x000fce00078efe10 */
.L_x_3:
[----:B------:R-:W-:Y:S05]  /*3490*/  @P0 BRA `(.L_x_0) ;  /* 0x0000000000640947 */ /* 0x000fea0003800000 */
[----:B------:R-:W-:Y:S01]  /*34a0*/  IMAD.MOV.U32 R21, RZ, RZ, 0x1 ;  /* 0x00000001ff157424 */ /* 0x000fe200078e00ff */
[----:B------:R-:W-:-:S04]  /*34b0*/  IADD3 R16, PT, PT, -R18, 0x1b, RZ ;  /* 0x0000001b12107810 */ /* 0x000fc80007ffe1ff */
[----:B------:R-:W-:-:S04]  /*34c0*/  SHF.L.U32 R17, R21, R16, RZ ;  /* 0x0000001015117219 */ /* 0x000fc800000006ff */
[-C--:B-----5:R-:W-:Y:S02]  /*34d0*/  LOP3.LUT P0, RZ, R4, R17.reuse, RZ, 0xc0, !PT ;  /* 0x0000001104ff7212 */ /* 0x0a0fe4000780c0ff */
[----:B------:R-:W-:Y:S02]  /*34e0*/  SHF.R.S32.HI R19, RZ, 0x1f, R17 ;  /* 0x0000001fff137819 */ /* 0x000fe40000011411 */
[----:B------:R-:W-:Y:S02]  /*34f0*/  LOP3.LUT P1, RZ, R2, R17, RZ, 0xc0, !PT ;  /* 0x0000001102ff7212 */ /* 0x000fe4000782c0ff */
[-C--:B------:R-:W-:Y:S02]  /*3500*/  LOP3.LUT P0, RZ, R5, R19.reuse, RZ, 0xc0, P0 ;  /* 0x0000001305ff7212 */ /* 0x080fe4000000c0ff */
[----:B------:R-:W-:-:S11]  /*3510*/  LOP3.LUT P1, RZ, R3, R19, RZ, 0xc0, P1 ;  /* 0x0000001303ff7212 */ /* 0x000fd6000082c0ff */
[----:B------:R-:W-:Y:S05]  /*3520*/  @!P0 BRA `(.L_x_4) ;  /* 0x0000000000208947 */ /* 0x000fea0003800000 */
[----:B------:R-:W-:Y:S02]  /*3530*/  ISETP.NE.U32.AND P0, PT, R10, 0x1, PT ;  /* 0x000000010a00780c */ /* 0x000fe40003f05070 */
[----:B------:R-:W-:Y:S02]  /*3540*/  IADD3 R17, PT, PT, -R18, 0x1, RZ ;  /* 0x0000000112117810 */ /* 0x000fe40007ffe1ff */
[----:B------:R-:W-:-:S04]  /*3550*/  ISETP.NE.AND.EX P0, PT, R11, RZ, PT, P0 ;  /* 0x000000ff0b00720c */ /* 0x000fc80003f05300 */
[----:B------:R-:W-:-:S04]  /*3560*/  SEL R16, R18, R17, !P0 ;  /* 0x0000001112107207 */ /* 0x000fc80004000000 */
[CC--:B------:R-:W-:Y:S02]  /*3570*/  SHF.L.U32 R17, R21.reuse, R16.reuse, RZ ;  /* 0x0000001015117219 */ /* 0x0c0fe400000006ff */
[----:B------:R-:W-:Y:S02]  /*3580*/  SHF.L.U64.HI R16, R21, R16, RZ ;  /* 0x0000001015107219 */ /* 0x000fe400000102ff */
[----:B------:R-:W-:Y:S02]  /*3590*/  LOP3.LUT R12, R17, R12, RZ, 0xfc, !PT ;  /* 0x0000000c110c7212 */ /* 0x000fe400078efcff */
[----:B------:R-:W-:-:S07]  /*35a0*/  LOP3.LUT R13, R16, R13, RZ, 0xfc, !PT ;  /* 0x0000000d100d7212 */ /* 0x000fce00078efcff */
.L_x_4:
[----:B------:R-:W-:Y:S05]  /*35b0*/  @!P1 BRA `(.L_x_0) ;  /* 0x00000000001c9947 */ /* 0x000fea0003800000 */
[----:B------:R-:W-:-:S04]  /*35c0*/  ISETP.NE.U32.AND P0, PT, R10, 0x1, PT ;  /* 0x000000010a00780c */ /* 0x000fc80003f05070 */
[----:B------:R-:W-:-:S13]  /*35d0*/  ISETP.NE.AND.EX P0, PT, R11, RZ, PT, P0 ;  /* 0x000000ff0b00720c */ /* 0x000fda0003f05300 */
[----:B------:R-:W-:-:S04]  /*35e0*/  @P0 IADD3 R18, PT, PT, -R18, 0x1, RZ ;  /* 0x0000000112120810 */ /* 0x000fc80007ffe1ff */
[CC--:B------:R-:W-:Y:S02]  /*35f0*/  SHF.L.U32 R17, R21.reuse, R18.reuse, RZ ;  /* 0x0000001215117219 */ /* 0x0c0fe400000006ff */
[----:B------:R-:W-:Y:S02]  /*3600*/  SHF.L.U64.HI R18, R21, R18, RZ ;  /* 0x0000001215127219 */ /* 0x000fe400000102ff */
[----:B------:R-:W-:Y:S02]  /*3610*/  LOP3.LUT R14, R17, R14, RZ, 0xfc, !PT ;  /* 0x0000000e110e7212 */ /* 0x000fe400078efcff */
[----:B------:R-:W-:-:S07]  /*3620*/  LOP3.LUT R15, R18, R15, RZ, 0xfc, !PT ;  /* 0x0000000f120f7212 */ /* 0x000fce00078efcff */
.L_x_0:
[----:B------:R-:W-:Y:S02]  /*3630*/  ISETP.NE.U32.AND P0, PT, R10, RZ, PT ;  /* 0x000000ff0a00720c */ /* 0x000fe40003f05070 */
[CC--:B-----5:R-:W-:Y:S02]  /*3640*/  SHF.L.U64.HI R16, R4.reuse, R10.reuse, R5 ;  /* 0x0000000a04107219 */ /* 0x0e0fe40000010205 */
[----:B------:R-:W-:Y:S02]  /*3650*/  ISETP.NE.AND.EX P0, PT, R11, RZ, PT, P0 ;  /* 0x000000ff0b00720c */ /* 0x000fe40003f05300 */
[-C--:B------:R-:W-:Y:S02]  /*3660*/  SHF.L.U32 R5, R4, R10.reuse, RZ ;  /* 0x0000000a04057219 */ /* 0x080fe400000006ff */
[CC--:B------:R-:W-:Y:S02]  /*3670*/  SHF.L.U64.HI R4, R2.reuse, R10.reuse, R3 ;  /* 0x0000000a02047219 */ /* 0x0c0fe40000010203 */
[----:B------:R-:W-:-:S07]  /*3680*/  SHF.L.U32 R3, R2, R10, RZ ;  /* 0x0000000a02037219 */ /* 0x000fce00000006ff */
[----:B------:R-:W-:Y:S05]  /*3690*/  @!P0 BRA `(.L_x_5) ;  /* 0x00000004002c8947 */ /* 0x000fea0003800000 */
[C---:B------:R-:W-:Y:S01]  /*36a0*/  ISETP.GE.U32.AND P0, PT, R10.reuse, 0x4, PT ;  /* 0x000000040a00780c */ /* 0x040fe20003f06070 */
[----:B------:R-:W-:Y:S01]  /*36b0*/  IMAD.MOV.U32 R17, RZ, RZ, 0x1c ;  /* 0x0000001cff117424 */ /* 0x000fe200078e00ff */
[----:B------:R-:W-:Y:S02]  /*36c0*/  LOP3.LUT R22, R10, 0x3, RZ, 0xc0, !PT ;  /* 0x000000030a167812 */ /* 0x000fe400078ec0ff */
[----:B------:R-:W-:-:S13]  /*36d0*/  ISETP.GE.U32.AND.EX P0, PT, R11, RZ, PT, P0 ;  /* 0x000000ff0b00720c */ /* 0x000fda0003f06100 */
[----:B------:R-:W-:Y:S05]  /*36e0*/  @!P0 BRA `(.L_x_6) ;  /* 0x0000000000888947 */ /* 0x000fea0003800000 */
[----:B------:R-:W-:Y:S01]  /*36f0*/  LOP3.LUT R17, R10, 0xfffffffc, RZ, 0xc0, !PT ;  /* 0xfffffffc0a117812 */ /* 0x000fe200078ec0ff */
[----:B------:R-:W-:Y:S02]  /*3700*/  IMAD.MOV.U32 R2, RZ, RZ, RZ ;  /* 0x000000ffff027224 */ /* 0x000fe400078e00ff */
[----:B------:R-:W-:-:S07]  /*3710*/  IMAD.MOV.U32 R19, RZ, RZ, RZ ;  /* 0x000000ffff137224 */ /* 0x000fce00078e00ff */
.L_x_7:
[C---:B------:R-:W-:Y:S02]  /*3720*/  VIADD R18, R2.reuse, 0x1c ;  /* 0x0000001c02127836 */ /* 0x040fe40000000000 */
[C---:B------:R-:W-:Y:S02]  /*3730*/  VIADD R20, R2.reuse, 0x1d ;  /* 0x0000001d02147836 */ /* 0x040fe40000000000 */
[C---:B------:R-:W-:Y:S02]  /*3740*/  VIADD R23, R2.reuse, 0x1e ;  /* 0x0000001e02177836 */ /* 0x040fe40000000000 */
[C---:B------:R-:W-:Y:S01]  /*3750*/  VIADD R24, R2.reuse, 0x1f ;  /* 0x0000001f02187836 */ /* 0x040fe20000000000 */
[----:B------:R-:W-:Y:S01]  /*3760*/  IADD3 R2, P0, PT, R2, 0x4, RZ ;  /* 0x0000000402027810 */ /* 0x000fe20007f1e0ff */
[----:B------:R-:W-:-:S04]  /*3770*/  IMAD.MOV.U32 R25, RZ, RZ, 0x1 ;  /* 0x00000001ff197424 */ /* 0x000fc800078e00ff */
[----:B------:R-:W-:Y:S01]  /*3780*/  IMAD.X R19, RZ, RZ, R19, P0 ;  /* 0x000000ffff137224 */ /* 0x000fe200000e0613 */
[C---:B------:R-:W-:Y:S02]  /*3790*/  SHF.L.U32 R18, R25.reuse, R18, RZ ;  /* 0x0000001219127219 */ /* 0x040fe400000006ff */
[C---:B------:R-:W-:Y:S02]  /*37a0*/  SHF.L.U32 R21, R25.reuse, R20, RZ ;  /* 0x0000001419157219 */ /* 0x040fe400000006ff */
[----:B------:R-:W-:Y:S02]  /*37b0*/  ISETP.NE.U32.AND P0, PT, R2, R17, PT ;  /* 0x000000110200720c */ /* 0x000fe40003f05070 */
[----:B------:R-:W-:Y:S02]  /*37c0*/  SHF.L.U32 R23, R25, R23, RZ ;  /* 0x0000001719177219 */ /* 0x000fe400000006ff */
[----:B------:R-:W-:Y:S02]  /*37d0*/  LOP3.LUT R20, RZ, R18, RZ, 0x33, !PT ;  /* 0x00000012ff147212 */ /* 0x000fe400078e33ff */
[----:B------:R-:W-:-:S02]  /*37e0*/  LOP3.LUT R21, RZ, R21, RZ, 0x33, !PT ;  /* 0x00000015ff157212 */ /* 0x000fc400078e33ff */
[----:B------:R-:W-:Y:S02]  /*37f0*/  ISETP.NE.AND.EX P0, PT, R19, R11, PT, P0 ;  /* 0x0000000b1300720c */ /* 0x000fe40003f05300 */
[----:B------:R-:W-:Y:S02]  /*3800*/  SHF.L.U32 R24, R25, R24, RZ ;  /* 0x0000001819187219 */ /* 0x000fe400000006ff */
[----:B------:R-:W-:Y:S02]  /*3810*/  LOP3.LUT R18, RZ, R23, RZ, 0x33, !PT ;  /* 0x00000017ff127212 */ /* 0x000fe400078e33ff */
[C-C-:B------:R-:W-:Y:S02]  /*3820*/  LOP3.LUT R5, R21.reuse, R5, R20.reuse, 0x80, !PT ;  /* 0x0000000515057212 */ /* 0x140fe400078e8014 */
[--C-:B------:R-:W-:Y:S02]  /*3830*/  LOP3.LUT R3, R21, R3, R20.reuse, 0x80, !PT ;  /* 0x0000000315037212 */ /* 0x100fe400078e8014 */
[----:B------:R-:W-:-:S02]  /*3840*/  SHF.R.S32.HI R23, RZ, 0x1f, R20 ;  /* 0x0000001fff177819 */ /* 0x000fc40000011414 */
[----:B------:R-:W-:Y:S02]  /*3850*/  SHF.R.S32.HI R21, RZ, 0x1f, R21 ;  /* 0x0000001fff157819 */ /* 0x000fe40000011415 */
[----:B------:R-:W-:Y:S02]  /*3860*/  LOP3.LUT R24, RZ, R24, RZ, 0x33, !PT ;  /* 0x00000018ff187212 */ /* 0x000fe400078e33ff */
[C-C-:B------:R-:W-:Y:S02]  /*3870*/  LOP3.LUT R16, R21.reuse, R16, R23.reuse, 0x80, !PT ;  /* 0x0000001015107212 */ /* 0x140fe400078e8017 */
[----:B------:R-:W-:Y:S02]  /*3880*/  LOP3.LUT R23, R21, R4, R23, 0x80, !PT ;  /* 0x0000000415177212 */ /* 0x000fe400078e8017 */
[----:B------:R-:W-:Y:S02]  /*3890*/  SHF.R.S32.HI R4, RZ, 0x1f, R18 ;  /* 0x0000001fff047819 */ /* 0x000fe40000011412 */
[----:B------:R-:W-:-:S02]  /*38a0*/  SHF.R.S32.HI R21, RZ, 0x1f, R24 ;  /* 0x0000001fff157819 */ /* 0x000fc40000011418 */
[C---:B------:R-:W-:Y:S02]  /*38b0*/  LOP3.LUT R5, R24.reuse, R5, R18, 0x80, !PT ;  /* 0x0000000518057212 */ /* 0x040fe400078e8012 */
[C---:B------:R-:W-:Y:S02]  /*38c0*/  LOP3.LUT R16, R21.reuse, R16, R4, 0x80, !PT ;  /* 0x0000001015107212 */ /* 0x040fe400078e8004 */
[----:B------:R-:W-:Y:S02]  /*38d0*/  LOP3.LUT R3, R24, R3, R18, 0x80, !PT ;  /* 0x0000000318037212 */ /* 0x000fe400078e8012 */
[----:B------:R-:W-:Y:S01]  /*38e0*/  LOP3.LUT R4, R21, R23, R4, 0x80, !PT ;  /* 0x0000001715047212 */ /* 0x000fe200078e8004 */
[----:B------:R-:W-:Y:S06]  /*38f0*/  @P0 BRA `(.L_x_7) ;  /* 0xfffffffc00880947 */ /* 0x000fec000383ffff */
[----:B------:R-:W-:-:S07]  /*3900*/  VIADD R17, R17, 0x1c ;  /* 0x0000001c11117836 */ /* 0x000fce0000000000 */
.L_x_6:
[----:B------:R-:W-:-:S04]  /*3910*/  ISETP.NE.U32.AND P0, PT, R22, RZ, PT ;  /* 0x000000ff1600720c */ /* 0x000fc80003f05070 */
[----:B------:R-:W-:-:S13]  /*3920*/  ISETP.NE.AND.EX P0, PT, RZ, RZ, PT, P0 ;  /* 0x000000ffff00720c */ /* 0x000fda0003f05300 */
[----:B------:R-:W-:Y:S05]  /*3930*/  @!P0 BRA `(.L_x_5) ;  /* 0x0000000000848947 */ /* 0x000fea0003800000 */
[----:B------:R-:W-:Y:S01]  /*3940*/  IMAD.MOV.U32 R2, RZ, RZ, 0x1 ;  /* 0x00000001ff027424 */ /* 0x000fe200078e00ff */
[----:B------:R-:W-:-:S04]  /*3950*/  ISETP.NE.U32.AND P0, PT, R22, 0x1, PT ;  /* 0x000000011600780c */ /* 0x000fc80003f05070 */
[----:B------:R-:W-:Y:S02]  /*3960*/  SHF.L.U32 R10, R2, R17, RZ ;  /* 0x00000011020a7219 */ /* 0x000fe400000006ff */
[----:B------:R-:W-:Y:S02]  /*3970*/  ISETP.NE.AND.EX P0, PT, RZ, RZ, PT, P0 ;  /* 0x000000ffff00720c */ /* 0x000fe40003f05300 */
[----:B------:R-:W-:-:S04]  /*3980*/  LOP3.LUT R10, RZ, R10, RZ, 0x33, !PT ;  /* 0x0000000aff0a7212 */ /* 0x000fc800078e33ff */
[----:B------:R-:W-:Y:S02]  /*3990*/  SHF.R.S32.HI R11, RZ, 0x1f, R10 ;  /* 0x0000001fff0b7819 */ /* 0x000fe4000001140a */
[-C--:B------:R-:W-:Y:S02]  /*39a0*/  LOP3.LUT R5, R5, R10.reuse, RZ, 0xc0, !PT ;  /* 0x0000000a05057212 */ /* 0x080fe400078ec0ff */
[-C--:B------:R-:W-:Y:S02]  /*39b0*/  LOP3.LUT R16, R16, R11.reuse, RZ, 0xc0, !PT ;  /* 0x0000000b10107212 */ /* 0x080fe400078ec0ff */
[----:B------:R-:W-:Y:S02]  /*39c0*/  LOP3.LUT R10, R3, R10, RZ, 0xc0, !PT ;  /* 0x0000000a030a7212 */ /* 0x000fe400078ec0ff */
[----:B------:R-:W-:-:S03]  /*39d0*/  LOP3.LUT R11, R4, R11, RZ, 0xc0, !PT ;  /* 0x0000000b040b7212 */ /* 0x000fc600078ec0ff */
[----:B------:R-:W-:Y:S02]  /*39e0*/  IMAD.MOV.U32 R3, RZ, RZ, R10 ;  /* 0x000000ffff037224 */ /* 0x000fe400078e000a */
[----:B------:R-:W-:Y:S01]  /*39f0*/  IMAD.MOV.U32 R4, RZ, RZ, R11 ;  /* 0x000000ffff047224 */ /* 0x000fe200078e000b */
[----:B------:R-:W-:Y:S06]  /*3a00*/  @!P0 BRA `(.L_x_5) ;  /* 0x0000000000508947 */ /* 0x000fec0003800000 */
[----:B------:R-:W-:Y:S01]  /*3a10*/  VIADD R3, R17, 0x1 ;  /* 0x0000000111037836 */ /* 0x000fe20000000000 */
        /* <DEDUP_REMOVED lines=8> */
[----:B------:R-:W-:Y:S01]  /*3aa0*/  LOP3.LUT R3, R10, R3, RZ, 0xc0, !PT ;  /* 0x000000030a037212 */ /* 0x000fe200078ec0ff */
[----:B------:R-:W-:Y:S01]  /*3ab0*/  IMAD.MOV.U32 R4, RZ, RZ, R11 ;  /* 0x000000ffff047224 */ /* 0x000fe200078e000b */
[----:B------:R-:W-:Y:S06]  /*3ac0*/  @!P0 BRA `(.L_x_5) ;  /* 0x0000000000208947 */ /* 0x000fec0003800000 */
[----:B------:R-:W-:-:S05]  /*3ad0*/  VIADD R17, R17, 0x2 ;  /* 0x0000000211117836 */ /* 0x000fca0000000000 */
[----:B------:R-:W-:-:S04]  /*3ae0*/  SHF.L.U32 R17, R2, R17, RZ ;  /* 0x0000001102117219 */ /* 0x000fc800000006ff */
[----:B------:R-:W-:-:S04]  /*3af0*/  LOP3.LUT R17, RZ, R17, RZ, 0x33, !PT ;  /* 0x00000011ff117212 */ /* 0x000fc800078e33ff */
[----:B------:R-:W-:Y:S02]  /*3b00*/  SHF.R.S32.HI R4, RZ, 0x1f, R17 ;  /* 0x0000001fff047819 */ /* 0x000fe40000011411 */
[-C--:B------:R-:W-:Y:S02]  /*3b10*/  LOP3.LUT R5, R5, R17.reuse, RZ, 0xc0, !PT ;  /* 0x0000001105057212 */ /* 0x080fe400078ec0ff */
[-C--:B------:R-:W-:Y:S02]  /*3b20*/  LOP3.LUT R16, R16, R4.reuse, RZ, 0xc0, !PT ;  /* 0x0000000410107212 */ /* 0x080fe400078ec0ff */
[----:B------:R-:W-:Y:S02]  /*3b30*/  LOP3.LUT R3, R3, R17, RZ, 0xc0, !PT ;  /* 0x0000001103037212 */ /* 0x000fe400078ec0ff */
[----:B------:R-:W-:-:S07]  /*3b40*/  LOP3.LUT R4, R11, R4, RZ, 0xc0, !PT ;  /* 0x000000040b047212 */ /* 0x000fce00078ec0ff */
.L_x_5:
[----:B------:R-:W-:Y:S02]  /*3b50*/  LOP3.LUT R12, R5, R12, RZ, 0xfc, !PT ;  /* 0x0000000c050c7212 */ /* 0x000fe400078efcff */
[----:B------:R-:W-:Y:S02]  /*3b60*/  LOP3.LUT R13, R16, R13, RZ, 0xfc, !PT ;  /* 0x0000000d100d7212 */ /* 0x000fe400078efcff */
[----:B------:R-:W-:Y:S02]  /*3b70*/  LOP3.LUT R14, R3, R14, RZ, 0xfc, !PT ;  /* 0x0000000e030e7212 */ /* 0x000fe400078efcff */
[----:B------:R-:W-:Y:S01]  /*3b80*/  LOP3.LUT R15, R4, R15, RZ, 0xfc, !PT ;  /* 0x0000000f040f7212 */ /* 0x000fe200078efcff */
[----:B------:R0:W-:Y:S04]  /*3b90*/  STG.E.64 desc[UR6][R8.64+0x10], R12 ;  /* 0x0000100c08007986 */ /* 0x0001e8000c101b06 */
[----:B------:R0:W-:Y:S01]  /*3ba0*/  STG.E.64 desc[UR6][R8.64+0x18], R14 ;  /* 0x0000180e08007986 */ /* 0x0001e2000c101b06 */
[----:B------:R-:W-:Y:S05]  /*3bb0*/  @P3 BRA `(.L_x_8) ;  /* 0xffffffec00fc3947 */ /* 0x000fea000383ffff */
[----:B------:R-:W1:Y:S01]  /*3bc0*/  LDCU.64 UR4, c[0x0][0x388] ;  /* 0x00007100ff0477ac */ /* 0x000e620008000a00 */
[----:B------:R-:W2:Y:S01]  /*3bd0*/  LDCU.64 UR8, c[0x0][0x390] ;  /* 0x00007200ff0877ac */ /* 0x000ea20008000a00 */
[----:B-1----:R-:W-:-:S04]  /*3be0*/  UIADD3 UR4, UP0, UPT, UR4, 0x18, URZ ;  /* 0x0000001804047890 */ /* 0x002fc8000ff1e0ff */
[----:B------:R-:W-:Y:S02]  /*3bf0*/  UIADD3.X UR5, UPT, UPT, URZ, UR5, URZ, UP0, !UPT ;  /* 0x00000005ff057290 */ /* 0x000fe400087fe4ff */
[----:B------:R-:W-:Y:S01]  /*3c00*/  IMAD.U32 R2, RZ, RZ, UR4 ;  /* 0x00000004ff027e24 */ /* 0x000fe2000f8e00ff */
[----:B------:R-:W-:-:S03]  /*3c10*/  UMOV UR4, URZ ;  /* 0x000000ff00047c82 */ /* 0x000fc60008000000 */
[----:B--2---:R-:W-:-:S07]  /*3c20*/  IMAD.U32 R3, RZ, RZ, UR5 ;  /* 0x00000005ff037e24 */ /* 0x004fce000f8e00ff */
.L_x_9:
[----:B------:R-:W1:Y:S01]  /*3c30*/  LDC.64 R4, c[0x0][0x3b0] ;  /* 0x0000ec00ff047b82 */ /* 0x000e620000000a00 */
[----:B0-----:R-:W2:Y:S04]  /*3c40*/  LDG.E.64 R14, desc[UR6][R2.64+-0x8] ;  /* 0xfffff806020e7981 */ /* 0x001ea8000c1e1b00 */
[----:B------:R-:W3:Y:S04]  /*3c50*/  LDG.E.64 R12, desc[UR6][R2.64] ;  /* 0x00000006020c7981 */ /* 0x000ee8000c1e1b00 */
[----:B-1----:R-:W4:Y:S04]  /*3c60*/  LDG.E R27, desc[UR6][R4.64+0xb8] ;  /* 0x0000b806041b7981 */ /* 0x002f28000c1e1900 */
[----:B------:R-:W5:Y:S04]  /*3c70*/  LDG.E R26, desc[UR6][R4.64+0xb4] ;  /* 0x0000b406041a7981 */ /* 0x000f68000c1e1900 */
        /* <DEDUP_REMOVED lines=12> */
[----:B------:R-:W5:Y:S01]  /*3d40*/  LDG.E R9, desc[UR6][R4.64+0x88] ;  /* 0x0000880604097981 */ /* 0x000f62000c1e1900 */
[C---:B--2---:R-:W-:Y:S01]  /*3d50*/  IMAD.SHL.U32 R11, R14.reuse, 0x10000000, RZ ;  /* 0x100000000e0b7824 */ /* 0x044fe200078e00ff */
[----:B------:R-:W-:-:S02]  /*3d60*/  SHF.L.U64.HI R15, R14, 0x1c, R15 ;  /* 0x0000001c0e0f7819 */ /* 0x000fc4000001020f */
[----:B------:R-:W2:Y:S02]  /*3d70*/  LDG.E R14, desc[UR6][R4.64+0x78] ;  /* 0x00007806040e7981 */ /* 0x000ea4000c1e1900 */
[----:B---3--:R-:W-:Y:S02]  /*3d80*/  LOP3.LUT R0, R11, R12, RZ, 0xfc, !PT ;  /* 0x0000000c0b007212 */ /* 0x008fe400078efcff */
[----:B------:R-:W-:Y:S01]  /*3d90*/  LOP3.LUT R11, R15, R13, RZ, 0xfc, !PT ;  /* 0x0000000d0f0b7212 */ /* 0x000fe200078efcff */
[----:B------:R-:W3:Y:S01]  /*3da0*/  LDG.E R12, desc[UR6][R4.64+0x80] ;  /* 0x00008006040c7981 */ /* 0x000ee2000c1e1900 */
[----:B----4-:R-:W-:-:S04]  /*3db0*/  IADD3 R27, PT, PT, -R27, 0x38, RZ ;  /* 0x000000381b1b7810 */ /* 0x010fc80007ffe1ff */
[--C-:B------:R-:W-:Y:S02]  /*3dc0*/  SHF.R.U64 R13, R0, R27, R11.reuse ;  /* 0x0000001b000d7219 */ /* 0x100fe4000000120b */
[----:B-----5:R-:W-:Y:S01]  /*3dd0*/  IADD3 R26, PT, PT, -R26, 0x38, RZ ;  /* 0x000000381a1a7810 */ /* 0x020fe20007ffe1ff */
[----:B------:R-:W4:Y:S01]  /*3de0*/  LDG.E R27, desc[UR6][R4.64] ;  /* 0x00000006041b7981 */ /* 0x000f22000c1e1900 */
[----:B------:R-:W-:Y:S02]  /*3df0*/  IADD3 R16, PT, PT, -R16, 0x38, RZ ;  /* 0x0000003810107810 */ /* 0x000fe40007ffe1ff */
[----:B------:R-:W-:Y:S02]  /*3e00*/  LOP3.LUT R13, R13, 0x1, RZ, 0xc0, !PT ;  /* 0x000000010d0d7812 */ /* 0x000fe400078ec0ff */
[----:B------:R-:W-:Y:S02]  /*3e10*/  IADD3 R25, PT, PT, -R25, 0x38, RZ ;  /* 0x0000003819197810 */ /* 0x000fe40007ffe1ff */
[----:B------:R-:W-:-:S02]  /*3e20*/  SHF.R.U64 R26, R0, R26, R11 ;  /* 0x0000001a001a7219 */ /* 0x000fc4000000120b */
[C-C-:B------:R-:W-:Y:S02]  /*3e30*/  SHF.R.U64 R16, R0.reuse, R16, R11.reuse ;  /* 0x0000001000107219 */ /* 0x140fe4000000120b */
[----:B------:R-:W-:Y:S02]  /*3e40*/  SHF.R.U64 R15, R0, R25, R11 ;  /* 0x00000019000f7219 */ /* 0x000fe4000000120b */
[----:B------:R-:W-:Y:S02]  /*3e50*/  LOP3.LUT R25, R26, 0x1, RZ, 0xc0, !PT ;  /* 0x000000011a197812 */ /* 0x000fe400078ec0ff */
[----:B------:R-:W-:Y:S02]  /*3e60*/  ISETP.NE.U32.AND P6, PT, R13, 0x1, PT ;  /* 0x000000010d00780c */ /* 0x000fe40003fc5070 */
[----:B------:R-:W-:Y:S01]  /*3e70*/  LOP3.LUT R16, R16, 0x1, RZ, 0xc0, !PT ;  /* 0x0000000110107812 */ /* 0x000fe200078ec0ff */
[----:B------:R-:W5:Y:S01]  /*3e80*/  LDG.E R13, desc[UR6][R4.64+0x7c] ;  /* 0x00007c06040d7981 */ /* 0x000f62000c1e1900 */
[----:B------:R-:W-:-:S02]  /*3e90*/  ISETP.NE.U32.AND P4, PT, R25, 0x1, PT ;  /* 0x000000011900780c */ /* 0x000fc40003f85070 */
[----:B------:R-:W-:Y:S02]  /*3ea0*/  IADD3 R25, PT, PT, -R17, 0x38, RZ ;  /* 0x0000003811197810 */ /* 0x000fe40007ffe1ff */
[----:B------:R-:W-:Y:S01]  /*3eb0*/  ISETP.NE.U32.AND P2, PT, R16, 0x1, PT ;  /* 0x000000011000780c */ /* 0x000fe20003f45070 */
[----:B------:R-:W4:Y:S01]  /*3ec0*/  LDG.E R17, desc[UR6][R4.64+0x6c] ;  /* 0x00006c0604117981 */ /* 0x000f22000c1e1900 */
[----:B------:R-:W-:-:S03]  /*3ed0*/  IADD3 R24, PT, PT, -R24, 0x38, RZ ;  /* 0x0000003818187810 */ /* 0x000fc60007ffe1ff */
[----:B------:R-:W4:Y:S01]  /*3ee0*/  LDG.E R16, desc[UR6][R4.64+0x70] ;  /* 0x0000700604107981 */ /* 0x000f22000c1e1900 */
[C-C-:B------:R-:W-:Y:S02]  /*3ef0*/  SHF.R.U64 R25, R0.reuse, R25, R11.reuse ;  /* 0x0000001900197219 */ /* 0x140fe4000000120b */
[----:B------:R-:W-:Y:S02]  /*3f00*/  LOP3.LUT R15, R15, 0x1, RZ, 0xc0, !PT ;  /* 0x000000010f0f7812 */ /* 0x000fe400078ec0ff */
[----:B------:R-:W-:Y:S02]  /*3f10*/  SHF.R.U64 R24, R0, R24, R11 ;  /* 0x0000001800187219 */ /* 0x000fe4000000120b */
[----:B------:R-:W-:Y:S02]  /*3f20*/  LOP3.LUT R25, R25, 0x1, RZ, 0xc0, !PT ;  /* 0x0000000119197812 */ /* 0x000fe400078ec0ff */
[----:B------:R-:W-:Y:S02]  /*3f30*/  IADD3 R18, PT, PT, -R18, 0x38, RZ ;  /* 0x0000003812127810 */ /* 0x000fe40007ffe1ff */
[----:B------:R-:W-:-:S02]  /*3f40*/  ISETP.NE.U32.AND P0, PT, R15, 0x1, PT ;  /* 0x000000010f00780c */ /* 0x000fc40003f05070 */
[----:B------:R-:W4:Y:S01]  /*3f50*/  LDG.E R15, desc[UR6][R4.64+0x74] ;  /* 0x00007406040f7981 */ /* 0x000f22000c1e1900 */
[----:B------:R-:W-:Y:S02]  /*3f60*/  LOP3.LUT R24, R24, 0x1, RZ, 0xc0, !PT ;  /* 0x0000000118187812 */ /* 0x000fe400078ec0ff */
[----:B------:R-:W-:Y:S02]  /*3f70*/  ISETP.NE.U32.AND P1, PT, R25, 0x1, PT ;  /* 0x000000011900780c */ /* 0x000fe40003f25070 */
[----:B------:R-:W-:Y:S02]  /*3f80*/  SHF.R.U64 R25, R0, R18, R11 ;  /* 0x0000001200197219 */ /* 0x000fe4000000120b */
[----:B------:R-:W-:Y:S01]  /*3f90*/  ISETP.NE.U32.AND P3, PT, R24, 0x1, PT ;  /* 0x000000011800780c */ /* 0x000fe20003f65070 */
[----:B------:R-:W4:Y:S01]  /*3fa0*/  LDG.E R18, desc[UR6][R4.64+0x68] ;  /* 0x0000680604127981 */ /* 0x000f22000c1e1900 */
[----:B------:R-:W-:Y:S02]  /*3fb0*/  ISETP.NE.U32.AND.EX P6, PT, RZ, RZ, PT, P6 ;  /* 0x000000ffff00720c */ /* 0x000fe40003fc5160 */
[----:B------:R-:W-:-:S02]  /*3fc0*/  IADD3 R24, PT, PT, -R19, 0x38, RZ ;  /* 0x0000003813187810 */ /* 0x000fc40007ffe1ff */
[----:B------:R-:W-:Y:S01]  /*3fd0*/  LOP3.LUT R25, R25, 0x1, RZ, 0xc0, !PT ;  /* 0x0000000119197812 */ /* 0x000fe200078ec0ff */
[----:B------:R-:W4:Y:S01]  /*3fe0*/  LDG.E R19, desc[UR6][R4.64+0x64] ;  /* 0x0000640604137981 */ /* 0x000f22000c1e1900 */
[----:B------:R-:W-:Y:S02]  /*3ff0*/  IADD3 R20, PT, PT, -R20, 0x38, RZ ;  /* 0x0000003814147810 */ /* 0x000fe40007ffe1ff */
[----:B------:R-:W-:Y:S02]  /*4000*/  ISETP.NE.U32.AND P5, PT, R25, 0x1, PT ;  /* 0x000000011900780c */ /* 0x000fe40003fa5070 */
[C-C-:B------:R-:W-:Y:S02]  /*4010*/  SHF.R.U64 R24, R0.reuse, R24, R11.reuse ;  /* 0x0000001800187219 */ /* 0x140fe4000000120b */
[----:B------:R-:W-:Y:S02]  /*4020*/  ISETP.NE.U32.AND.EX P4, PT, RZ, RZ, PT, P4 ;  /* 0x000000ffff00720c */ /* 0x000fe40003f85140 */
[----:B------:R-:W-:-:S02]  /*4030*/  SHF.R.U64 R25, R0, R20, R11 ;  /* 0x0000001400197219 */ /* 0x000fc4000000120b */
[----:B------:R-:W-:Y:S01]  /*4040*/  IADD3 R23, PT, PT, -R23, 0x38, RZ ;  /* 0x0000003817177810 */ /* 0x000fe20007ffe1ff */
[----:B------:R-:W4:Y:S01]  /*4050*/  LDG.E R20, desc[UR6][R4.64+0x60] ;  /* 0x0000600604147981 */ /* 0x000f22000c1e1900 */
[----:B------:R-:W-:Y:S02]  /*4060*/  LOP3.LUT R24, R24, 0x1, RZ, 0xc0, !PT ;  /* 0x0000000118187812 */ /* 0x000fe400078ec0ff */
[----:B------:R-:W-:Y:S02]  /*4070*/  LOP3.LUT R25, R25, 0x1, RZ, 0xc0, !PT ;  /* 0x0000000119197812 */ /* 0x000fe400078ec0ff */
[----:B------:R-:W-:Y:S02]  /*4080*/  SHF.R.U64 R23, R0, R23, R11 ;  /* 0x0000001700177219 */ /* 0x000fe4000000120b */
[----:B------:R-:W-:Y:S02]  /*4090*/  @!P6 LOP3.LUT R24, R24, 0x2, RZ, 0xfc, !PT ;  /* 0x000000021818e812 */ /* 0x000fe400078efcff */
[----:B------:R-:W-:-:S02]  /*40a0*/  ISETP.NE.U32.AND P6, PT, R25, 0x1, PT ;  /* 0x000000011900780c */ /* 0x000fc40003fc5070 */
[----:B------:R-:W-:Y:S02]  /*40b0*/  LOP3.LUT R25, R23, 0x1, RZ, 0xc0, !PT ;  /* 0x0000000117197812 */ /* 0x000fe400078ec0ff */
[----:B------:R-:W4:Y:S01]  /*40c0*/  LDG.E R23, desc[UR6][R4.64+0x5c] ;  /* 0x00005c0604177981 */ /* 0x000f22000c1e1900 */
[----:B------:R-:W-:Y:S02]  /*40d0*/  @!P4 LOP3.LUT R24, R24, 0x4, RZ, 0xfc, !PT ;  /* 0x000000041818c812 */ /* 0x000fe400078efcff */
[----:B------:R-:W-:Y:S02]  /*40e0*/  ISETP.NE.U32.AND P4, PT, R25, 0x1, PT ;  /* 0x000000011900780c */ /* 0x000fe40003f85070 */
[----:B------:R-:W-:Y:S02]  /*40f0*/  ISETP.NE.U32.AND.EX P0, PT, RZ, RZ, PT, P0 ;  /* 0x000000ffff00720c */ /* 0x000fe40003f05100 */
[----:B------:R-:W-:Y:S02]  /*4100*/  IADD3 R25, PT, PT, -R22, 0x38, RZ ;  /* 0x0000003816197810 */ /* 0x000fe40007ffe1ff */
[----:B------:R-:W4:Y:S02]  /*4110*/  LDG.E R22, desc[UR6][R4.64+0x58] ;  /* 0x0000580604167981 */ /* 0x000f24000c1e1900 */
[----:B------:R-:W-:-:S02]  /*4120*/  SHF.R.U64 R25, R0, R25, R11 ;  /* 0x0000001900197219 */ /* 0x000fc4000000120b */
[----:B------:R-:W-:Y:S02]  /*4130*/  IADD3 R21, PT, PT, -R21, 0x38, RZ ;  /* 0x0000003815157810 */ /* 0x000fe40007ffe1ff */
[----:B------:R-:W-:Y:S02]  /*4140*/  LOP3.LUT R26, R25, 0x1, RZ, 0xc0, !PT ;  /* 0x00000001191a7812 */ /* 0x000fe400078ec0ff */
[----:B------:R-:W-:Y:S01]  /*4150*/  ISETP.NE.U32.AND.EX P2, PT, RZ, RZ, PT, P2 ;  /* 0x000000ffff00720c */ /* 0x000fe20003f45120 */
[----:B------:R-:W4:Y:S01]  /*4160*/  LDG.E R25, desc[UR6][R4.64+0x54] ;  /* 0x0000540604197981 */ /* 0x000f22000c1e1900 */
[----:B------:R-:W-:Y:S02]  /*4170*/  @!P0 LOP3.LUT R24, R24, 0x8, RZ, 0xfc, !PT ;  /* 0x0000000818188812 */ /* 0x000fe400078efcff */
[----:B------:R-:W-:Y:S02]  /*4180*/  ISETP.NE.U32.AND P0, PT, R26, 0x1, PT ;  /* 0x000000011a00780c */ /* 0x000fe40003f05070 */
[----:B------:R-:W-:-:S02]  /*4190*/  SHF.R.U64 R26, R0, R21, R11 ;  /* 0x00000015001a7219 */ /* 0x000fc4000000120b */
[----:B------:R-:W-:Y:S01]  /*41a0*/  ISETP.NE.U32.AND.EX P1, PT, RZ, RZ, PT, P1 ;  /* 0x000000ffff00720c */ /* 0x000fe20003f25110 */
[----:B------:R-:W4:Y:S01]  /*41b0*/  LDG.E R21, desc[UR6][R4.64+0x50] ;  /* 0x0000500604157981 */ /* 0x000f22000c1e1900 */
[----:B------:R-:W-:Y:S02]  /*41c0*/  IADD3 R10, PT, PT, -R10, 0x38, RZ ;  /* 0x000000380a0a7810 */ /* 0x000fe40007ffe1ff */
[----:B------:R-:W-:Y:S02]  /*41d0*/  LOP3.LUT R26, R26, 0x1, RZ, 0xc0, !PT ;  /* 0x000000011a1a7812 */ /* 0x000fe400078ec0ff */
[----:B------:R-:W-:Y:S02]  /*41e0*/  SHF.R.U64 R10, R0, R10, R11 ;  /* 0x0000000a000a7219 */ /* 0x000fe4000000120b */
[----:B------:R-:W-:Y:S02]  /*41f0*/  @!P2 LOP3.LUT R24, R24, 0x10, RZ, 0xfc, !PT ;  /* 0x000000101818a812 */ /* 0x000fe400078efcff */
[----:B------:R-:W-:-:S02]  /*4200*/  LOP3.LUT R10, R10, 0x1, RZ, 0xc0, !PT ;  /* 0x000000010a0a7812 */ /* 0x000fc400078ec0ff */
[----:B------:R-:W-:Y:S02]  /*4210*/  ISETP.NE.U32.AND P2, PT, R26, 0x1, PT ;  /* 0x000000011a00780c */ /* 0x000fe40003f45070 */
[----:B------:R-:W4:Y:S01]  /*4220*/  LDG.E R26, desc[UR6][R4.64+0x4c] ;  /* 0x00004c06041a7981 */ /* 0x000f22000c1e1900 */
[----:B------:R-:W-:Y:S02]  /*4230*/  @!P1 LOP3.LUT R24, R24, 0x20, RZ, 0xfc, !PT ;  /* 0x0000002018189812 */ /* 0x000fe400078efcff */
[----:B------:R-:W-:Y:S02]  /*4240*/  ISETP.NE.U32.AND P1, PT, R10, 0x1, PT ;  /* 0x000000010a00780c */ /* 0x000fe40003f25070 */
[----:B------:R-:W4:Y:S01]  /*4250*/  LDG.E R10, desc[UR6][R4.64+0x48] ;  /* 0x00004806040a7981 */ /* 0x000f22000c1e1900 */
[----:B------:R-:W-:Y:S02]  /*4260*/  ISETP.NE.U32.AND.EX P3, PT, RZ, RZ, PT, P3 ;  /* 0x000000ffff00720c */ /* 0x000fe40003f65130 */
[----:B------:R-:W-:-:S02]  /*4270*/  ISETP.NE.U32.AND.EX P5, PT, RZ, RZ, PT, P5 ;  /* 0x000000ffff00720c */ /* 0x000fc40003fa5150 */
[----:B------:R-:W-:Y:S02]  /*4280*/  IADD3 R8, PT, PT, -R8, 0x38, RZ ;  /* 0x0000003808087810 */ /* 0x000fe40007ffe1ff */
[----:B------:R-:W-:Y:S02]  /*4290*/  ISETP.NE.U32.AND.EX P6, PT, RZ, RZ, PT, P6 ;  /* 0x000000ffff00720c */ /* 0x000fe40003fc5160 */
[----:B------:R-:W-:Y:S02]  /*42a0*/  SHF.R.U64 R8, R0, R8, R11 ;  /* 0x0000000800087219 */ /* 0x000fe4000000120b */
[----:B------:R-:W-:Y:S02]  /*42b0*/  ISETP.NE.U32.AND.EX P4, PT, RZ, RZ, PT, P4 ;  /* 0x000000ffff00720c */ /* 0x000fe40003f85140 */
[----:B------:R-:W-:Y:S02]  /*42c0*/  IADD3 R9, PT, PT, -R9, 0x38, RZ ;  /* 0x0000003809097810 */ /* 0x000fe40007ffe1ff */
[----:B------:R-:W-:-:S02]  /*42d0*/  @!P3 LOP3.LUT R24, R24, 0x40, RZ, 0xfc, !PT ;  /* 0x000000401818b812 */ /* 0x000fc400078efcff */
[----:B------:R-:W-:Y:S02]  /*42e0*/  LOP3.LUT R8, R8, 0x1, RZ, 0xc0, !PT ;  /* 0x0000000108087812 */ /* 0x000fe400078ec0ff */
[----:B------:R-:W-:Y:S02]  /*42f0*/  ISETP.NE.U32.AND.EX P0, PT, RZ, RZ, PT, P0 ;  /* 0x000000ffff00720c */ /* 0x000fe40003f05100 */
[----:B------:R-:W-:Y:S02]  /*4300*/  SHF.R.U64 R9, R0, R9, R11 ;  /* 0x0000000900097219 */ /* 0x000fe4000000120b */
[----:B------:R-:W-:Y:S02]  /*4310*/  @!P5 LOP3.LUT R24, R24, 0x80, RZ, 0xfc, !PT ;  /* 0x000000801818d812 */ /* 0x000fe400078efcff */
[----:B------:R-:W-:Y:S02]  /*4320*/  ISETP.NE.U32.AND P5, PT, R8, 0x1, PT ;  /* 0x000000010800780c */ /* 0x000fe40003fa5070 */
[----:B------:R-:W-:-:S02]  /*4330*/  LOP3.LUT R9, R9, 0x1, RZ, 0xc0, !PT ;  /* 0x0000000109097812 */ /* 0x000fc400078ec0ff */
[----:B------:R-:W-:Y:S02]  /*4340*/  @!P6 LOP3.LUT R24, R24, 0x100, RZ, 0xfc, !PT ;  /* 0x000001001818e812 */ /* 0x000fe400078efcff */
[----:B------:R-:W-:Y:S02]  /*4350*/  ISETP.NE.U32.AND.EX P2, PT, RZ, RZ, PT, P2 ;  /* 0x000000ffff00720c */ /* 0x000fe40003f45120 */
[----:B------:R-:W-:Y:S02]  /*4360*/  ISETP.NE.U32.AND P3, PT, R9, 0x1, PT ;  /* 0x000000010900780c */ /* 0x000fe40003f65070 */
[----:B------:R-:W-:Y:S02]  /*4370*/  @!P4 LOP3.LUT R24, R24, 0x200, RZ, 0xfc, !PT ;  /* 0x000002001818c812 */ /* 0x000fe400078efcff */
[----:B------:R-:W-:Y:S02]  /*4380*/  ISETP.NE.U32.AND.EX P1, PT, RZ, RZ, PT, P1 ;  /* 0x000000ffff00720c */ /* 0x000fe40003f25110 */
[----:B------:R-:W-:-:S02]  /*4390*/  @!P0 LOP3.LUT R24, R24, 0x400, RZ, 0xfc, !PT ;  /* 0x0000040018188812 */ /* 0x000fc400078efcff */
[----:B------:R-:W-:-:S03]  /*43a0*/  ISETP.NE.U32.AND.EX P3, PT, RZ, RZ, PT, P3 ;  /* 0x000000ffff00720c */ /* 0x000fc60003f65130 */
[----:B------:R-:W-:Y:S02]  /*43b0*/  @!P2 LOP3.LUT R24, R24, 0x800, RZ, 0xfc, !PT ;  /* 0x000008001818a812 */ /* 0x000fe400078efcff */
[----:B------:R-:W-:-:S04]  /*43c0*/  ISETP.NE.U32.AND.EX P5, PT, RZ, RZ, PT, P5 ;  /* 0x000000ffff00720c */ /* 0x000fc80003fa5150 */
[----:B------:R-:W-:-:S04]  /*43d0*/  @!P1 LOP3.LUT R24, R24, 0x1000, RZ, 0xfc, !PT ;  /* 0x0000100018189812 */ /* 0x000fc800078efcff */
[----:B------:R-:W-:-:S05]  /*43e0*/  @!P3 LOP3.LUT R24, R24, 0x2000, RZ, 0xfc, !PT ;  /* 0x000020001818b812 */ /* 0x000fca00078efcff */
[----:B------:R-:W-:Y:S02]  /*43f0*/  @!P5 LOP3.LUT R24, R24, 0x4000, RZ, 0xfc, !PT ;  /* 0x000040001818d812 */ /* 0x000fe400078efcff */
[----:B--2---:R-:W-:Y:S02]  /*4400*/  IADD3 R14, PT, PT, -R14, 0x38, RZ ;  /* 0x000000380e0e7810 */ /* 0x004fe40007ffe1ff */
[----:B---3--:R-:W-:Y:S02]  /*4410*/  IADD3 R12, PT, PT, -R12, 0x38, RZ ;  /* 0x000000380c0c7810 */ /* 0x008fe40007ffe1ff */
[C-C-:B------:R-:W-:Y:S02]  /*4420*/  SHF.R.U64 R8, R0.reuse, R14, R11.reuse ;  /* 0x0000000e00087219 */ /* 0x140fe4000000120b */
[----:B------:R-:W-:Y:S02]  /*4430*/  SHF.R.U64 R12, R0, R12, R11 ;  /* 0x0000000c000c7219 */ /* 0x000fe4000000120b */
[----:B------:R-:W-:-:S02]  /*4440*/  LOP3.LUT R8, R8, 0x1, RZ, 0xc0, !PT ;  /* 0x0000000108087812 */ /* 0x000fc400078ec0ff */
[----:B------:R-:W-:Y:S02]  /*4450*/  LOP3.LUT R12, R12, 0x1, RZ, 0xc0, !PT ;  /* 0x000000010c0c7812 */ /* 0x000fe400078ec0ff */
[----:B------:R-:W-:Y:S02]  /*4460*/  ISETP.NE.U32.AND P0, PT, R8, 0x1, PT ;  /* 0x000000010800780c */ /* 0x000fe40003f05070 */
[----:B------:R-:W-:Y:S01]  /*4470*/  ISETP.NE.U32.AND P6, PT, R12, 0x1, PT ;  /* 0x000000010c00780c */ /* 0x000fe20003fc5070 */
[----:B------:R-:W2:Y:S03]  /*4480*/  LDG.E R8, desc[UR6][R4.64+0x44] ;  /* 0x0000440604087981 */ /* 0x000ea6000c1e1900 */
[----:B------:R-:W-:Y:S02]  /*4490*/  ISETP.NE.U32.AND.EX P6, PT, RZ, RZ, PT, P6 ;  /* 0x000000ffff00720c */ /* 0x000fe40003fc5160 */
[----:B-----5:R-:W-:-:S04]  /*44a0*/  IADD3 R13, PT, PT, -R13, 0x38, RZ ;  /* 0x000000380d0d7810 */ /* 0x020fc80007ffe1ff */
[--C-:B------:R-:W-:Y:S02]  /*44b0*/  SHF.R.U64 R9, R0, R13, R11.reuse ;  /* 0x0000000d00097219 */ /* 0x100fe4000000120b */
[----:B----4-:R-:W-:Y:S02]  /*44c0*/  IADD3 R17, PT, PT, -R17, 0x38, RZ ;  /* 0x0000003811117810 */ /* 0x010fe40007ffe1ff */
[----:B------:R-:W-:Y:S02]  /*44d0*/  IADD3 R16, PT, PT, -R16, 0x38, RZ ;  /* 0x0000003810107810 */ /* 0x000fe40007ffe1ff */
[----:B------:R-:W-:Y:S02]  /*44e0*/  LOP3.LUT R9, R9, 0x1, RZ, 0xc0, !PT ;  /* 0x0000000109097812 */ /* 0x000fe400078ec0ff */
[----:B------:R-:W-:Y:S02]  /*44f0*/  SHF.R.U64 R12, R0, R16, R11 ;  /* 0x00000010000c7219 */ /* 0x000fe4000000120b */
[----:B------:R-:W-:-:S02]  /*4500*/  ISETP.NE.U32.AND P4, PT, R9, 0x1, PT ;  /* 0x000000010900780c */ /* 0x000fc40003f85070 */
[----:B------:R-:W-:Y:S01]  /*4510*/  LOP3.LUT R12, R12, 0x1, RZ, 0xc0, !PT ;  /* 0x000000010c0c7812 */ /* 0x000fe200078ec0ff */
[----:B------:R-:W3:Y:S01]  /*4520*/  LDG.E R9, desc[UR6][R4.64+0x40] ;  /* 0x0000400604097981 */ /* 0x000ee2000c1e1900 */
[C-C-:B------:R-:W-:Y:S02]  /*4530*/  SHF.R.U64 R13, R0.reuse, R17, R11.reuse ;  /* 0x00000011000d7219 */ /* 0x140fe4000000120b */
[----:B------:R-:W-:Y:S02]  /*4540*/  IADD3 R15, PT, PT, -R15, 0x38, RZ ;  /* 0x000000380f0f7810 */ /* 0x000fe40007ffe1ff */
[----:B------:R-:W-:Y:S02]  /*4550*/  LOP3.LUT R13, R13, 0x1, RZ, 0xc0, !PT ;  /* 0x000000010d0d7812 */ /* 0x000fe400078ec0ff */
[----:B------:R-:W-:Y:S02]  /*4560*/  SHF.R.U64 R14, R0, R15, R11 ;  /* 0x0000000f000e7219 */ /* 0x000fe4000000120b */
[----:B------:R-:W-:Y:S01]  /*4570*/  ISETP.NE.U32.AND P1, PT, R12, 0x1, PT ;  /* 0x000000010c00780c */ /* 0x000fe20003f25070 */
[----:B------:R-:W4:Y:S01]  /*4580*/  LDG.E R15, desc[UR6][R4.64+0x30] ;  /* 0x00003006040f7981 */ /* 0x000f22000c1e1900 */
[----:B------:R-:W-:-:S03]  /*4590*/  LOP3.LUT R14, R14, 0x1, RZ, 0xc0, !PT ;  /* 0x000000010e0e7812 */ /* 0x000fc600078ec0ff */
[----:B------:R-:W5:Y:S01]  /*45a0*/  LDG.E R12, desc[UR6][R4.64+0x3c] ;  /* 0x00003c06040c7981 */ /* 0x000f62000c1e1900 */
[----:B------:R-:W-:Y:S02]  /*45b0*/  ISETP.NE.U32.AND P3, PT, R13, 0x1, PT ;  /* 0x000000010d00780c */ /* 0x000fe40003f65070 */
[----:B------:R-:W-:Y:S01]  /*45c0*/  IADD3 R18, PT, PT, -R18, 0x38, RZ ;  /* 0x0000003812127810 */ /* 0x000fe20007ffe1ff */
[----:B------:R-:W4:Y:S01]  /*45d0*/  LDG.E R13, desc[UR6][R4.64+0x38] ;  /* 0x00003806040d7981 */ /* 0x000f22000c1e1900 */
[----:B------:R-:W-:Y:S02]  /*45e0*/  IADD3 R19, PT, PT, -R19, 0x38, RZ ;  /* 0x0000003813137810 */ /* 0x000fe40007ffe1ff */
[----:B------:R-:W-:Y:S02]  /*45f0*/  ISETP.NE.U32.AND P2, PT, R14, 0x1, PT ;  /* 0x000000010e00780c */ /* 0x000fe40003f45070 */
[C-C-:B------:R-:W-:Y:S01]  /*4600*/  SHF.R.U64 R17, R0.reuse, R18, R11.reuse ;  /* 0x0000001200117219 */ /* 0x140fe2000000120b */
[----:B------:R-:W4:Y:S01]  /*4610*/  LDG.E R14, desc[UR6][R4.64+0x34] ;  /* 0x00003406040e7981 */ /* 0x000f22000c1e1900 */
[----:B------:R-:W-:-:S02]  /*4620*/  SHF.R.U64 R16, R0, R19, R11 ;  /* 0x0000001300107219 */ /* 0x000fc4000000120b */
[----:B------:R-:W-:Y:S01]  /*4630*/  ISETP.NE.U32.AND.EX P4, PT, RZ, RZ, PT, P4 ;  /* 0x000000ffff00720c */ /* 0x000fe20003f85140 */
[----:B------:R-:W4:Y:S01]  /*4640*/  LDG.E R18, desc[UR6][R4.64+0x28] ;  /* 0x0000280604127981 */ /* 0x000f22000c1e1900 */
[----:B------:R-:W-:Y:S02]  /*4650*/  LOP3.LUT R17, R17, 0x1, RZ, 0xc0, !PT ;  /* 0x0000000111117812 */ /* 0x000fe400078ec0ff */
[----:B------:R-:W-:Y:S02]  /*4660*/  LOP3.LUT R16, R16, 0x1, RZ, 0xc0, !PT ;  /* 0x0000000110107812 */ /* 0x000fe400078ec0ff */
[----:B------:R-:W-:Y:S02]  /*4670*/  IADD3 R20, PT, PT, -R20, 0x38, RZ ;  /* 0x0000003814147810 */ /* 0x000fe40007ffe1ff */
[----:B------:R-:W-:Y:S02]  /*4680*/  ISETP.NE.U32.AND P5, PT, R17, 0x1, PT ;  /* 0x000000011100780c */ /* 0x000fe40003fa5070 */
[----:B------:R-:W-:-:S02]  /*4690*/  @!P6 LOP3.LUT R24, R24, 0x8000, RZ, 0xfc, !PT ;  /* 0x000080001818e812 */ /* 0x000fc400078efcff */
[----:B------:R-:W-:Y:S02]  /*46a0*/  ISETP.NE.U32.AND.EX P0, PT, RZ, RZ, PT, P0 ;  /* 0x000000ffff00720c */ /* 0x000fe40003f05100 */
[--C-:B------:R-:W-:Y:S02]  /*46b0*/  SHF.R.U64 R17, R0, R20, R11.reuse ;  /* 0x0000001400117219 */ /* 0x100fe4000000120b */
[----:B------:R-:W-:Y:S02]  /*46c0*/  ISETP.NE.U32.AND P6, PT, R16, 0x1, PT ;  /* 0x000000011000780c */ /* 0x000fe40003fc5070 */
[----:B------:R-:W-:Y:S01]  /*46d0*/  IADD3 R23, PT, PT, -R23, 0x38, RZ ;  /* 0x0000003817177810 */ /* 0x000fe20007ffe1ff */
[----:B------:R-:W4:Y:S01]  /*46e0*/  LDG.E R16, desc[UR6][R4.64+0x2c] ;  /* 0x00002c0604107981 */ /* 0x000f22000c1e1900 */
[----:B------:R-:W-:Y:S02]  /*46f0*/  LOP3.LUT R17, R17, 0x1, RZ, 0xc0, !PT ;  /* 0x0000000111117812 */ /* 0x000fe400078ec0ff */
[----:B------:R-:W-:-:S02]  /*4700*/  SHF.R.U64 R19, R0, R23, R11 ;  /* 0x0000001700137219 */ /* 0x000fc4000000120b */
[----:B------:R-:W-:Y:S02]  /*4710*/  ISETP.NE.U32.AND.EX P2, PT, RZ, RZ, PT, P2 ;  /* 0x000000ffff00720c */ /* 0x000fe40003f45120 */
[----:B------:R-:W-:Y:S02]  /*4720*/  IADD3 R22, PT, PT, -R22, 0x38, RZ ;  /* 0x0000003816167810 */ /* 0x000fe40007ffe1ff */
[----:B------:R-:W-:Y:S02]  /*4730*/  @!P4 LOP3.LUT R24, R24, 0x10000, RZ, 0xfc, !PT ;  /* 0x000100001818c812 */ /* 0x000fe400078efcff */
[----:B------:R-:W-:Y:S02]  /*4740*/  LOP3.LUT R19, R19, 0x1, RZ, 0xc0, !PT ;  /* 0x0000000113137812 */ /* 0x000fe400078ec0ff */
[----:B------:R-:W-:Y:S02]  /*4750*/  ISETP.NE.U32.AND P4, PT, R17, 0x1, PT ;  /* 0x000000011100780c */ /* 0x000fe40003f85070 */
[----:B------:R-:W-:Y:S01]  /*4760*/  SHF.R.U64 R20, R0, R22, R11 ;  /* 0x0000001600147219 */ /* 0x000fe2000000120b */
[----:B------:R-:W4:Y:S01]  /*4770*/  LDG.E R17, desc[UR6][R4.64+0x24] ;  /* 0x0000240604117981 */ /* 0x000f22000c1e1900 */
[----:B------:R-:W-:-:S02]  /*4780*/  ISETP.NE.U32.AND.EX P1, PT, RZ, RZ, PT, P1 ;  /* 0x000000ffff00720c */ /* 0x000fc40003f25110 */
[----:B------:R-:W-:Y:S02]  /*4790*/  @!P0 LOP3.LUT R24, R24, 0x20000, RZ, 0xfc, !PT ;  /* 0x0002000018188812 */ /* 0x000fe400078efcff */
[----:B------:R-:W-:Y:S02]  /*47a0*/  ISETP.NE.U32.AND P0, PT, R19, 0x1, PT ;  /* 0x000000011300780c */ /* 0x000fe40003f05070 */
[----:B------:R-:W-:Y:S01]  /*47b0*/  LOP3.LUT R20, R20, 0x1, RZ, 0xc0, !PT ;  /* 0x0000000114147812 */ /* 0x000fe200078ec0ff */
[----:B------:R-:W4:Y:S01]  /*47c0*/  LDG.E R19, desc[UR6][R4.64+0x20] ;  /* 0x0000200604137981 */ /* 0x000f22000c1e1900 */
[----:B------:R-:W-:Y:S02]  /*47d0*/  IADD3 R25, PT, PT, -R25, 0x38, RZ ;  /* 0x0000003819197810 */ /* 0x000fe40007ffe1ff */
[----:B------:R-:W-:Y:S02]  /*47e0*/  @!P2 LOP3.LUT R24, R24, 0x40000, RZ, 0xfc, !PT ;  /* 0x000400001818a812 */ /* 0x000fe400078efcff */
[----:B------:R-:W-:-:S02]  /*47f0*/  SHF.R.U64 R23, R0, R25, R11 ;  /* 0x0000001900177219 */ /* 0x000fc4000000120b */
[----:B------:R-:W-:Y:S02]  /*4800*/  ISETP.NE.U32.AND.EX P3, PT, RZ, RZ, PT, P3 ;  /* 0x000000ffff00720c */ /* 0x000fe40003f65130 */
[----:B------:R-:W-:Y:S02]  /*4810*/  ISETP.NE.U32.AND P2, PT, R20, 0x1, PT ;  /* 0x000000011400780c */ /* 0x000fe40003f45070 */
[----:B------:R-:W-:Y:S01]  /*4820*/  IADD3 R22, PT, PT, -R21, 0x38, RZ ;  /* 0x0000003815167810 */ /* 0x000fe20007ffe1ff */
[----:B------:R-:W4:Y:S01]  /*4830*/  LDG.E R20, desc[UR6][R4.64+0x1c] ;  /* 0x00001c0604147981 */ /* 0x000f22000c1e1900 */
[----:B------:R-:W-:Y:S02]  /*4840*/  LOP3.LUT R23, R23, 0x1, RZ, 0xc0, !PT ;  /* 0x0000000117177812 */ /* 0x000fe400078ec0ff */
[----:B------:R-:W-:Y:S01]  /*4850*/  SHF.R.U64 R22, R0, R22, R11 ;  /* 0x0000001600167219 */ /* 0x000fe2000000120b */
[----:B------:R-:W4:Y:S01]  /*4860*/  LDG.E R21, desc[UR6][R4.64+0x18] ;  /* 0x0000180604157981 */ /* 0x000f22000c1e1900 */
[----:B------:R-:W-:-:S02]  /*4870*/  @!P1 LOP3.LUT R24, R24, 0x80000, RZ, 0xfc, !PT ;  /* 0x0008000018189812 */ /* 0x000fc400078efcff */
[----:B------:R-:W-:Y:S02]  /*4880*/  ISETP.NE.U32.AND P1, PT, R23, 0x1, PT ;  /* 0x000000011700780c */ /* 0x000fe40003f25070 */
[----:B------:R-:W-:Y:S02]  /*4890*/  LOP3.LUT R23, R22, 0x1, RZ, 0xc0, !PT ;  /* 0x0000000116177812 */ /* 0x000fe400078ec0ff */
[----:B------:R-:W-:Y:S01]  /*48a0*/  ISETP.NE.U32.AND.EX P5, PT, RZ, RZ, PT, P5 ;  /* 0x000000ffff00720c */ /* 0x000fe20003fa5150 */
[----:B------:R-:W4:Y:S01]  /*48b0*/  LDG.E R22, desc[UR6][R4.64+0x14] ;  /* 0x0000140604167981 */ /* 0x000f22000c1e1900 */
[----:B------:R-:W-:Y:S02]  /*48c0*/  IADD3 R26, PT, PT, -R26, 0x38, RZ ;  /* 0x000000381a1a7810 */ /* 0x000fe40007ffe1ff */
[----:B------:R-:W-:Y:S02]  /*48d0*/  @!P3 LOP3.LUT R24, R24, 0x100000, RZ, 0xfc, !PT ;  /* 0x001000001818b812 */ /* 0x000fe400078efcff */
[----:B------:R-:W-:-:S02]  /*48e0*/  ISETP.NE.U32.AND P3, PT, R23, 0x1, PT ;  /* 0x000000011700780c */ /* 0x000fc40003f65070 */
[----:B------:R-:W-:Y:S01]  /*48f0*/  ISETP.NE.U32.AND.EX P6, PT, RZ, RZ, PT, P6 ;  /* 0x000000ffff00720c */ /* 0x000fe20003fc5160 */
[----:B------:R-:W4:Y:S01]  /*4900*/  LDG.E R23, desc[UR6][R4.64+0x10] ;  /* 0x0000100604177981 */ /* 0x000f22000c1e1900 */
[--C-:B------:R-:W-:Y:S02]  /*4910*/  SHF.R.U64 R26, R0, R26, R11.reuse ;  /* 0x0000001a001a7219 */ /* 0x100fe4000000120b */
[----:B------:R-:W-:Y:S02]  /*4920*/  IADD3 R25, PT, PT, -R10, 0x38, RZ ;  /* 0x000000380a197810 */ /* 0x000fe40007ffe1ff */
[----:B------:R-:W-:Y:S01]  /*4930*/  LOP3.LUT R26, R26, 0x1, RZ, 0xc0, !PT ;  /* 0x000000011a1a7812 */ /* 0x000fe200078ec0ff */
[----:B------:R-:W4:Y:S01]  /*4940*/  LDG.E R10, desc[UR6][R4.64+0xc] ;  /* 0x00000c06040a7981 */ /* 0x000f22000c1e1900 */
[----:B------:R-:W-:Y:S02]  /*4950*/  SHF.R.U64 R25, R0, R25, R11 ;  /* 0x0000001900197219 */ /* 0x000fe4000000120b */
[----:B------:R-:W-:-:S02]  /*4960*/  @!P5 LOP3.LUT R24, R24, 0x200000, RZ, 0xfc, !PT ;  /* 0x002000001818d812 */ /* 0x000fc400078efcff */
[----:B------:R-:W-:Y:S02]  /*4970*/  LOP3.LUT R25, R25, 0x1, RZ, 0xc0, !PT ;  /* 0x0000000119197812 */ /* 0x000fe400078ec0ff */
[----:B------:R-:W-:Y:S02]  /*4980*/  ISETP.NE.U32.AND P5, PT, R26, 0x1, PT ;  /* 0x000000011a00780c */ /* 0x000fe40003fa5070 */
[----:B------:R-:W4:Y:S01]  /*4990*/  LDG.E R26, desc[UR6][R4.64+0x8] ;  /* 0x00000806041a7981 */ /* 0x000f22000c1e1900 */
[----:B------:R-:W-:Y:S02]  /*49a0*/  @!P6 LOP3.LUT R24, R24, 0x400000, RZ, 0xfc, !PT ;  /* 0x004000001818e812 */ /* 0x000fe400078efcff */
[----:B------:R-:W-:Y:S02]  /*49b0*/  ISETP.NE.U32.AND P6, PT, R25, 0x1, PT ;  /* 0x000000011900780c */ /* 0x000fe40003fc5070 */
[----:B------:R0:W4:Y:S01]  /*49c0*/  LDG.E R25, desc[UR6][R4.64+0x4] ;  /* 0x0000040604197981 */ /* 0x000122000c1e1900 */
[----:B------:R-:W-:-:S02]  /*49d0*/  ISETP.NE.U32.AND.EX P4, PT, RZ, RZ, PT, P4 ;  /* 0x000000ffff00720c */ /* 0x000fc40003f85140 */
[----:B------:R-:W-:Y:S02]  /*49e0*/  ISETP.NE.U32.AND.EX P0, PT, RZ, RZ, PT, P0 ;  /* 0x000000ffff00720c */ /* 0x000fe40003f05100 */
[----:B------:R-:W-:Y:S02]  /*49f0*/  ISETP.NE.U32.AND.EX P2, PT, RZ, RZ, PT, P2 ;  /* 0x000000ffff00720c */ /* 0x000fe40003f45120 */
[----:B------:R-:W-:Y:S02]  /*4a00*/  ISETP.NE.U32.AND.EX P1, PT, RZ, RZ, PT, P1 ;  /* 0x000000ffff00720c */ /* 0x000fe40003f25110 */
[----:B------:R-:W-:-:S05]  /*4a10*/  ISETP.NE.U32.AND.EX P3, PT, RZ, RZ, PT, P3 ;  /* 0x000000ffff00720c */ /* 0x000fca0003f65130 */
[----:B------:R-:W-:-:S04]  /*4a20*/  @!P4 LOP3.LUT R24, R24, 0x800000, RZ, 0xfc, !PT ;  /* 0x008000001818c812 */ /* 0x000fc800078efcff */
[----:B------:R-:W-:Y:S02]  /*4a30*/  @!P0 LOP3.LUT R24, R24, 0x1000000, RZ, 0xfc, !PT ;  /* 0x0100000018188812 */ /* 0x000fe400078efcff */
[----:B------:R-:W-:Y:S02]  /*4a40*/  ISETP.NE.U32.AND.EX P5, PT, RZ, RZ, PT, P5 ;  /* 0x000000ffff00720c */ /* 0x000fe40003fa5150 */
[----:B------:R-:W-:-:S04]  /*4a50*/  @!P2 LOP3.LUT R24, R24, 0x2000000, RZ, 0xfc, !PT ;  /* 0x020000001818a812 */ /* 0x000fc800078efcff */
[----:B------:R-:W-:-:S04]  /*4a60*/  @!P1 LOP3.LUT R24, R24, 0x4000000, RZ, 0xfc, !PT ;  /* 0x0400000018189812 */ /* 0x000fc800078efcff */
[----:B------:R-:W-:-:S04]  /*4a70*/  @!P3 LOP3.LUT R24, R24, 0x8000000, RZ, 0xfc, !PT ;  /* 0x080000001818b812 */ /* 0x000fc800078efcff */
[----:B------:R-:W-:Y:S02]  /*4a80*/  @!P5 LOP3.LUT R24, R24, 0x10000000, RZ, 0xfc, !PT ;  /* 0x100000001818d812 */ /* 0x000fe400078efcff */
[----:B------:R-:W-:Y:S02]  /*4a90*/  IADD3 R27, PT, PT, -R27, 0x38, RZ ;  /* 0x000000381b1b7810 */ /* 0x000fe40007ffe1ff */
[----:B------:R-:W-:Y:S02]  /*4aa0*/  ISETP.NE.U32.AND.EX P6, PT, RZ, RZ, PT, P6 ;  /* 0x000000ffff00720c */ /* 0x000fe40003fc5160 */
[----:B--2---:R-:W-:-:S04]  /*4ab0*/  IADD3 R8, PT, PT, -R8, 0x38, RZ ;  /* 0x0000003808087810 */ /* 0x004fc80007ffe1ff */
[----:B------:R-:W-:-:S04]  /*4ac0*/  SHF.R.U64 R8, R0, R8, R11 ;  /* 0x0000000800087219 */ /* 0x000fc8000000120b */
[----:B------:R-:W-:Y:S02]  /*4ad0*/  LOP3.LUT R28, R8, 0x1, RZ, 0xc0, !PT ;  /* 0x00000001081c7812 */ /* 0x000fe400078ec0ff */
[----:B---3--:R-:W-:-:S04]  /*4ae0*/  IADD3 R9, PT, PT, -R9, 0x38, RZ ;  /* 0x0000003809097810 */ /* 0x008fc80007ffe1ff */
[----:B------:R-:W-:-:S04]  /*4af0*/  SHF.R.U64 R8, R0, R9, R11 ;  /* 0x0000000900087219 */ /* 0x000fc8000000120b */
[----:B------:R-:W-:Y:S02]  /*4b00*/  LOP3.LUT R8, R8, 0x1, RZ, 0xc0, !PT ;  /* 0x0000000108087812 */ /* 0x000fe400078ec0ff */
[----:B-----5:R-:W-:-:S04]  /*4b10*/  IADD3 R12, PT, PT, -R12, 0x38, RZ ;  /* 0x000000380c0c7810 */ /* 0x020fc80007ffe1ff */
[--C-:B0-----:R-:W-:Y:S02]  /*4b20*/  SHF.R.U64 R4, R0, R12, R11.reuse ;  /* 0x0000000c00047219 */ /* 0x101fe4000000120b */
[----:B----4-:R-:W-:Y:S02]  /*4b30*/  IADD3 R13, PT, PT, -R13, 0x38, RZ ;  /* 0x000000380d0d7810 */ /* 0x010fe40007ffe1ff */
[----:B------:R-:W-:Y:S02]  /*4b40*/  ISETP.NE.U32.AND P0, PT, R8, 0x1, PT ;  /* 0x000000010800780c */ /* 0x000fe40003f05070 */
[----:B------:R-:W-:Y:S02]  /*4b50*/  LOP3.LUT R4, R4, 0x1, RZ, 0xc0, !PT ;  /* 0x0000000104047812 */ /* 0x000fe400078ec0ff */
[----:B------:R-:W-:Y:S02]  /*4b60*/  SHF.R.U64 R8, R0, R13, R11 ;  /* 0x0000000d00087219 */ /* 0x000fe4000000120b */
[----:B------:R-:W-:-:S02]  /*4b70*/  IADD3 R14, PT, PT, -R14, 0x38, RZ ;  /* 0x000000380e0e7810 */ /* 0x000fc40007ffe1ff */
[----:B------:R-:W-:Y:S02]  /*4b80*/  IADD3 R15, PT, PT, -R15, 0x38, RZ ;  /* 0x000000380f0f7810 */ /* 0x000fe40007ffe1ff */
[----:B------:R-:W-:Y:S02]  /*4b90*/  ISETP.NE.U32.AND P2, PT, R4, 0x1, PT ;  /* 0x000000010400780c */ /* 0x000fe40003f45070 */
[----:B------:R-:W-:Y:S02]  /*4ba0*/  LOP3.LUT R8, R8, 0x1, RZ, 0xc0, !PT ;  /* 0x0000000108087812 */ /* 0x000fe400078ec0ff */
[C-C-:B------:R-:W-:Y:S02]  /*4bb0*/  SHF.R.U64 R5, R0.reuse, R14, R11.reuse ;  /* 0x0000000e00057219 */ /* 0x140fe4000000120b */
[----:B------:R-:W-:Y:S02]  /*4bc0*/  SHF.R.U64 R4, R0, R15, R11 ;  /* 0x0000000f00047219 */ /* 0x000fe4000000120b */
[----:B------:R-:W-:-:S02]  /*4bd0*/  ISETP.NE.U32.AND P1, PT, R8, 0x1, PT ;  /* 0x000000010800780c */ /* 0x000fc40003f25070 */
[----:B------:R-:W-:Y:S02]  /*4be0*/  LOP3.LUT R5, R5, 0x1, RZ, 0xc0, !PT ;  /* 0x0000000105057812 */ /* 0x000fe400078ec0ff */
[----:B------:R-:W-:Y:S02]  /*4bf0*/  LOP3.LUT R4, R4, 0x1, RZ, 0xc0, !PT ;  /* 0x0000000104047812 */ /* 0x000fe400078ec0ff */
[----:B------:R-:W-:Y:S02]  /*4c00*/  IADD3 R16, PT, PT, -R16, 0x38, RZ ;  /* 0x0000003810107810 */ /* 0x000fe40007ffe1ff */
[----:B------:R-:W-:Y:S02]  /*4c10*/  ISETP.NE.U32.AND.EX P1, PT, RZ, RZ, PT, P1 ;  /* 0x000000ffff00720c */ /* 0x000fe40003f25110 */
[----:B------:R-:W-:Y:S02]  /*4c20*/  ISETP.NE.U32.AND P3, PT, R5, 0x1, PT ;  /* 0x000000010500780c */ /* 0x000fe40003f65070 */
[----:B------:R-:W-:-:S02]  /*4c30*/  ISETP.NE.U32.AND P5, PT, R4, 0x1, PT ;  /* 0x000000010400780c */ /* 0x000fc40003fa5070 */
[--C-:B------:R-:W-:Y:S02]  /*4c40*/  SHF.R.U64 R4, R0, R16, R11.reuse ;  /* 0x0000001000047219 */ /* 0x100fe4000000120b */
[----:B------:R-:W-:Y:S02]  /*4c50*/  IADD3 R18, PT, PT, -R18, 0x38, RZ ;  /* 0x0000003812127810 */ /* 0x000fe40007ffe1ff */
[----:B------:R-:W-:Y:S02]  /*4c60*/  ISETP.NE.U32.AND.EX P2, PT, RZ, RZ, PT, P2 ;  /* 0x000000ffff00720c */ /* 0x000fe40003f45120 */
[----:B------:R-:W-:Y:S02]  /*4c70*/  ISETP.NE.U32.AND.EX P3, PT, RZ, RZ, PT, P3 ;  /* 0x000000ffff00720c */ /* 0x000fe40003f65130 */
[----:B------:R-:W-:Y:S02]  /*4c80*/  LOP3.LUT R4, R4, 0x1, RZ, 0xc0, !PT ;  /* 0x0000000104047812 */ /* 0x000fe400078ec0ff */
[----:B------:R-:W-:-:S02]  /*4c90*/  SHF.R.U64 R8, R0, R18, R11 ;  /* 0x0000001200087219 */ /* 0x000fc4000000120b */
[----:B------:R-:W-:Y:S02]  /*4ca0*/  IADD3 R17, PT, PT, -R17, 0x38, RZ ;  /* 0x0000003811117810 */ /* 0x000fe40007ffe1ff */
[----:B------:R-:W-:Y:S02]  /*4cb0*/  SEL R5, RZ, 0x1, P2 ;  /* 0x00000001ff057807 */ /* 0x000fe40001000000 */
[----:B------:R-:W-:Y:S02]  /*4cc0*/  ISETP.NE.U32.AND.EX P5, PT, RZ, RZ, PT, P5 ;  /* 0x000000ffff00720c */ /* 0x000fe40003fa5150 */
[----:B------:R-:W-:Y:S02]  /*4cd0*/  ISETP.NE.U32.AND P2, PT, R4, 0x1, PT ;  /* 0x000000010400780c */ /* 0x000fe40003f45070 */
[----:B------:R-:W-:Y:S02]  /*4ce0*/  LOP3.LUT R8, R8, 0x1, RZ, 0xc0, !PT ;  /* 0x0000000108087812 */ /* 0x000fe400078ec0ff */
[----:B------:R-:W-:-:S02]  /*4cf0*/  IADD3 R19, PT, PT, -R19, 0x38, RZ ;  /* 0x0000003813137810 */ /* 0x000fc40007ffe1ff */
[--C-:B------:R-:W-:Y:S02]  /*4d00*/  SHF.R.U64 R4, R0, R17, R11.reuse ;  /* 0x0000001100047219 */ /* 0x100fe4000000120b */
[----:B------:R-:W-:Y:S02]  /*4d10*/  @!P1 LOP3.LUT R5, R5, 0x2, RZ, 0xfc, !PT ;  /* 0x0000000205059812 */ /* 0x000fe400078efcff */
[----:B------:R-:W-:Y:S02]  /*4d20*/  ISETP.NE.U32.AND P1, PT, R8, 0x1, PT ;  /* 0x000000010800780c */ /* 0x000fe40003f25070 */
[----:B------:R-:W-:Y:S02]  /*4d30*/  ISETP.NE.U32.AND.EX P2, PT, RZ, RZ, PT, P2 ;  /* 0x000000ffff00720c */ /* 0x000fe40003f45120 */
[----:B------:R-:W-:Y:S02]  /*4d40*/  LOP3.LUT R4, R4, 0x1, RZ, 0xc0, !PT ;  /* 0x0000000104047812 */ /* 0x000fe400078ec0ff */
[----:B------:R-:W-:-:S02]  /*4d50*/  SHF.R.U64 R8, R0, R19, R11 ;  /* 0x0000001300087219 */ /* 0x000fc4000000120b */
[----:B------:R-:W-:Y:S02]  /*4d60*/  IADD3 R20, PT, PT, -R20, 0x38, RZ ;  /* 0x0000003814147810 */ /* 0x000fe40007ffe1ff */
[----:B------:R-:W-:Y:S02]  /*4d70*/  @!P3 LOP3.LUT R5, R5, 0x4, RZ, 0xfc, !PT ;  /* 0x000000040505b812 */ /* 0x000fe400078efcff */
        /* <DEDUP_REMOVED lines=24> */
[----:B------:R-:W-:Y:S02]  /*4f00*/  ISETP.NE.U32.AND P3, PT, R4, 0x1, PT ;  /* 0x000000010400780c */ /* 0x000fe40003f65070 */
[----:B------:R-:W-:Y:S02]  /*4f10*/  LOP3.LUT R8, R8, 0x1, RZ, 0xc0, !PT ;  /* 0x0000000108087812 */ /* 0x000fe400078ec0ff */
[----:B------:R-:W-:Y:S02]  /*4f20*/  ISETP.NE.U32.AND.EX P1, PT, RZ, RZ, PT, P1 ;  /* 0x000000ffff00720c */ /* 0x000fe40003f25110 */
[----:B------:R-:W-:-:S02]  /*4f30*/  SHF.R.U64 R4, R0, R10, R11 ;  /* 0x0000000a00047219 */ /* 0x000fc4000000120b */
[----:B------:R-:W-:Y:S02]  /*4f40*/  IADD3 R26, PT, PT, -R26, 0x38, RZ ;  /* 0x000000381a1a7810 */ /* 0x000fe40007ffe1ff */
        /* <DEDUP_REMOVED lines=10> */
[----:B------:R-:W-:-:S02]  /*4ff0*/  SHF.R.U64 R4, R0, R25, R11 ;  /* 0x0000001900047219 */ /* 0x000fc4000000120b */
[----:B------:R-:W-:Y:S02]  /*5000*/  @!P1 LOP3.LUT R5, R5, 0x200, RZ, 0xfc, !PT ;  /* 0x0000020005059812 */ /* 0x000fe400078efcff */
[----:B------:R-:W-:Y:S02]  /*5010*/  ISETP.NE.U32.AND P1, PT, R8, 0x1, PT ;  /* 0x000000010800780c */ /* 0x000fe40003f25070 */
[----:B------:R-:W-:Y:S02]  /*5020*/  LOP3.LUT R4, R4, 0x1, RZ, 0xc0, !PT ;  /* 0x0000000104047812 */ /* 0x000fe400078ec0ff */
[----:B------:R-:W-:Y:S02]  /*5030*/  SHF.R.U64 R0, R0, R27, R11 ;  /* 0x0000001b00007219 */ /* 0x000fe4000000120b */
[----:B------:R-:W-:Y:S02]  /*5040*/  ISETP.NE.U32.AND.EX P2, PT, RZ, RZ, PT, P2 ;  /* 0x000000ffff00720c */ /* 0x000fe40003f45120 */
[----:B------:R-:W-:-:S02]  /*5050*/  @!P3 LOP3.LUT R5, R5, 0x400, RZ, 0xfc, !PT ;  /* 0x000004000505b812 */ /* 0x000fc400078efcff */
[----:B------:R-:W-:Y:S02]  /*5060*/  ISETP.NE.U32.AND P3, PT, R4, 0x1, PT ;  /* 0x000000010400780c */ /* 0x000fe40003f65070 */
[----:B------:R-:W-:Y:S02]  /*5070*/  LOP3.LUT R0, R0, 0x1, RZ, 0xc0, !PT ;  /* 0x0000000100007812 */ /* 0x000fe400078ec0ff */
[----:B------:R-:W-:Y:S02]  /*5080*/  ISETP.NE.U32.AND.EX P1, PT, RZ, RZ, PT, P1 ;  /* 0x000000ffff00720c */ /* 0x000fe40003f25110 */
[----:B------:R-:W-:Y:S02]  /*5090*/  @!P5 LOP3.LUT R5, R5, 0x800, RZ, 0xfc, !PT ;  /* 0x000008000505d812 */ /* 0x000fe400078efcff */
[----:B------:R-:W-:Y:S02]  /*50a0*/  ISETP.NE.U32.AND P5, PT, R0, 0x1, PT ;  /* 0x000000010000780c */ /* 0x000fe40003fa5070 */
[----:B------:R-:W-:-:S02]  /*50b0*/  ISETP.NE.U32.AND.EX P3, PT, RZ, RZ, PT, P3 ;  /* 0x000000ffff00720c */ /* 0x000fc40003f65130 */
[----:B------:R-:W-:Y:S02]  /*50c0*/  ISETP.NE.U32.AND P4, PT, R28, 0x1, PT ;  /* 0x000000011c00780c */ /* 0x000fe40003f85070 */
[----:B------:R-:W-:Y:S02]  /*50d0*/  ISETP.NE.U32.AND.EX P5, PT, RZ, RZ, PT, P5 ;  /* 0x000000ffff00720c */ /* 0x000fe40003fa5150 */
[----:B------:R-:W-:Y:S02]  /*50e0*/  ISETP.NE.U32.AND.EX P4, PT, RZ, RZ, PT, P4 ;  /* 0x000000ffff00720c */ /* 0x000fe40003f85140 */
[----:B------:R-:W-:Y:S02]  /*50f0*/  @!P2 LOP3.LUT R5, R5, 0x1000, RZ, 0xfc, !PT ;  /* 0x000010000505a812 */ /* 0x000fe400078efcff */
[----:B------:R-:W-:Y:S02]  /*5100*/  ISETP.NE.U32.AND.EX P0, PT, RZ, RZ, PT, P0 ;  /* 0x000000ffff00720c */ /* 0x000fe40003f05100 */
[----:B------:R-:W-:-:S02]  /*5110*/  @!P1 LOP3.LUT R5, R5, 0x2000, RZ, 0xfc, !PT ;  /* 0x0000200005059812 */ /* 0x000fc400078efcff */
[----:B------:R-:W-:Y:S02]  /*5120*/  @!P6 LOP3.LUT R24, R24, 0x20000000, RZ, 0xfc, !PT ;  /* 0x200000001818e812 */ /* 0x000fe400078efcff */
[----:B------:R-:W-:-:S03]  /*5130*/  @!P3 LOP3.LUT R5, R5, 0x4000, RZ, 0xfc, !PT ;  /* 0x000040000505b812 */ /* 0x000fc600078efcff */
[----:B------:R-:W-:Y:S02]  /*5140*/  @!P4 LOP3.LUT R24, R24, 0x40000000, RZ, 0xfc, !PT ;  /* 0x400000001818c812 */ /* 0x000fe400078efcff */
[----:B------:R-:W-:Y:S01]  /*5150*/  @!P5 LOP3.LUT R5, R5, 0x8000, RZ, 0xfc, !PT ;  /* 0x000080000505d812 */ /* 0x000fe200078efcff */
[----:B------:R-:W-:Y:S01]  /*5160*/  IMAD.U32 R8, RZ, RZ, UR8 ;  /* 0x00000008ff087e24 */ /* 0x000fe2000f8e00ff */
[----:B------:R-:W-:Y:S01]  /*5170*/  @!P0 LOP3.LUT R24, R24, 0x80000000, RZ, 0xfc, !PT ;  /* 0x8000000018188812 */ /* 0x000fe200078efcff */
[----:B------:R-:W-:Y:S02]  /*5180*/  IMAD.U32 R9, RZ, RZ, UR9 ;  /* 0x00000009ff097e24 */ /* 0x000fe4000f8e00ff */
[----:B------:R-:W-:Y:S01]  /*5190*/  IMAD.MOV.U32 R25, RZ, RZ, R5 ;  /* 0x000000ffff197224 */ /* 0x000fe200078e0005 */
[----:B------:R-:W-:-:S04]  /*51a0*/  UIADD3 UR8, UP0, UPT, UR8, 0x8, URZ ;  /* 0x0000000808087890 */ /* 0x000fc8000ff1e0ff */
[----:B------:R1:W-:Y:S01]  /*51b0*/  STG.E.64 desc[UR6][R8.64], R24 ;  /* 0x0000001808007986 */ /* 0x0003e2000c101b06 */
[----:B------:R-:W-:Y:S02]  /*51c0*/  UIADD3 UR4, UPT, UPT, UR4, 0x1, URZ ;  /* 0x0000000104047890 */ /* 0x000fe4000fffe0ff */
[----:B------:R-:W-:Y:S02]  /*51d0*/  UIADD3.X UR9, UPT, UPT, URZ, UR9, URZ, UP0, !UPT ;  /* 0x00000009ff097290 */ /* 0x000fe400087fe4ff */
[----:B------:R-:W-:Y:S01]  /*51e0*/  UISETP.NE.AND UP0, UPT, UR4, 0x10, UPT ;  /* 0x000000100400788c */ /* 0x000fe2000bf05270 */
[----:B------:R-:W-:-:S05]  /*51f0*/  IADD3 R2, P0, PT, R2, 0x10, RZ ;  /* 0x0000001002027810 */ /* 0x000fca0007f1e0ff */
[----:B------:R-:W-:-:S03]  /*5200*/  IMAD.X R3, RZ, RZ, R3, P0 ;  /* 0x000000ffff037224 */ /* 0x000fc600000e0603 */
[----:B-1----:R-:W-:Y:S05]  /*5210*/  BRA.U UP0, `(.L_x_9) ;  /* 0xffffffe900847547 */ /* 0x002fea000b83ffff */
[----:B------:R-:W0:Y:S01]  /*5220*/  LDCU.64 UR4, c[0x0][0x3b8] ;  /* 0x00007700ff0477ac */ /* 0x000e220008000a00 */
[----:B------:R-:W1:Y:S01]  /*5230*/  LDC.64 R12, c[0x0][0x3e8] ;  /* 0x0000fa00ff0c7b82 */ /* 0x000e620000000a00 */
[----:B------:R-:W-:Y:S02]  /*5240*/  IMAD.MOV.U32 R0, RZ, RZ, RZ ;  /* 0x000000ffff007224 */ /* 0x000fe400078e00ff */
[----:B------:R-:W-:Y:S02]  /*5250*/  IMAD.MOV.U32 R2, RZ, RZ, RZ ;  /* 0x000000ffff027224 */ /* 0x000fe400078e00ff */
[----:B------:R-:W-:Y:S01]  /*5260*/  IMAD.MOV.U32 R3, RZ, RZ, 0x3 ;  /* 0x00000003ff037424 */ /* 0x000fe200078e00ff */
[----:B0-----:R-:W-:-:S04]  /*5270*/  UIADD3 UR4, UP0, UPT, UR4, 0xfc, URZ ;  /* 0x000000fc04047890 */ /* 0x001fc8000ff1e0ff */
[----:B------:R-:W-:Y:S02]  /*5280*/  UIADD3.X UR5, UPT, UPT, URZ, UR5, URZ, UP0, !UPT ;  /* 0x00000005ff057290 */ /* 0x000fe400087fe4ff */
[----:B------:R-:W-:Y:S01]  /*5290*/  IMAD.U32 R14, RZ, RZ, UR4 ;  /* 0x00000004ff0e7e24 */ /* 0x000fe2000f8e00ff */
[----:B------:R-:W-:-:S03]  /*52a0*/  UMOV UR4, URZ ;  /* 0x000000ff00047c82 */ /* 0x000fc60008000000 */
[----:B------:R-:W-:-:S07]  /*52b0*/  IMAD.U32 R15, RZ, RZ, UR5 ;  /* 0x00000005ff0f7e24 */ /* 0x000fce000f8e00ff */
.L_x_10:
[----:B------:R-:W2:Y:S04]  /*52c0*/  LDG.E R4, desc[UR6][R14.64] ;  /* 0x000000060e047981 */ /* 0x000ea8000c1e1900 */
[----:B------:R-:W3:Y:S04]  /*52d0*/  LDG.E R23, desc[UR6][R14.64+-0x4] ;  /* 0xfffffc060e177981 */ /* 0x000ee8000c1e1900 */
[----:B------:R-:W4:Y:S04]  /*52e0*/  LDG.E R22, desc[UR6][R14.64+-0x8] ;  /* 0xfffff8060e167981 */ /* 0x000f28000c1e1900 */
[----:B------:R-:W5:Y:S01]  /*52f0*/  LDG.E R5, desc[UR6][R14.64+-0xc] ;  /* 0xfffff4060e057981 */ /* 0x000f62000c1e1900 */
[----:B------:R-:W-:-:S02]  /*5300*/  IMAD.MOV.U32 R8, RZ, RZ, 0x7 ;  /* 0x00000007ff087424 */ /* 0x000fc400078e00ff */
[----:B------:R-:W-:Y:S02]  /*5310*/  IMAD.MOV.U32 R18, RZ, RZ, 0x7 ;  /* 0x00000007ff127424 */ /* 0x000fe400078e00ff */
[----:B------:R-:W-:Y:S02]  /*5320*/  IMAD.MOV.U32 R16, RZ, RZ, 0x7 ;  /* 0x00000007ff107424 */ /* 0x000fe400078e00ff */
[----:B------:R-:W-:Y:S01]  /*5330*/  IMAD.MOV.U32 R19, RZ, RZ, 0x0 ;  /* 0x00000000ff137424 */ /* 0x000fe200078e00ff */
[----:B--2---:R-:W-:Y:S02]  /*5340*/  ISETP.GT.AND P0, PT, R4, 0x3f, PT ;  /* 0x0000003f0400780c */ /* 0x004fe40003f04270 */
[----:B---3--:R-:W-:Y:S02]  /*5350*/  ISETP.GT.AND P1, PT, R23, 0x3f, PT ;  /* 0x0000003f1700780c */ /* 0x008fe40003f24270 */
[----:B----4-:R-:W-:Y:S02]  /*5360*/  ISETP.GT.AND P2, PT, R22, 0x3f, PT ;  /* 0x0000003f1600780c */ /* 0x010fe40003f44270 */
[----:B-----5:R-:W-:-:S07]  /*5370*/  ISETP.GT.AND P3, PT, R5, 0x3f, PT ;  /* 0x0000003f0500780c */ /* 0x020fce0003f64270 */
[----:B------:R-:W-:Y:S02]  /*5380*/  @!P0 SHF.R.S32.HI R9, RZ, 0x1f, R4 ;  /* 0x0000001fff098819 */ /* 0x000fe40000011404 */
[----:B------:R-:W-:Y:S02]  /*5390*/  @!P1 SHF.R.S32.HI R10, RZ, 0x1f, R23 ;  /* 0x0000001fff0a9819 */ /* 0x000fe40000011417 */
[----:B------:R-:W-:Y:S02]  /*53a0*/  @!P0 LEA.HI R9, R9, R4, RZ, 0x3 ;  /* 0x0000000409098211 */ /* 0x000fe400078f18ff */
[----:B------:R-:W-:Y:S02]  /*53b0*/  @!P2 SHF.R.S32.HI R17, RZ, 0x1f, R22 ;  /* 0x0000001fff11a819 */ /* 0x000fe40000011416 */
[----:B------:R-:W-:Y:S01]  /*53c0*/  @!P0 SHF.R.S32.HI R11, RZ, 0x3, R9 ;  /* 0x00000003ff0b8819 */ /* 0x000fe20000011409 */
[----:B------:R-:W-:Y:S01]  /*53d0*/  IMAD.MOV.U32 R9, RZ, RZ, 0x0 ;  /* 0x00000000ff097424 */ /* 0x000fe200078e00ff */
[----:B------:R-:W-:-:S02]  /*53e0*/  @!P1 LEA.HI R10, R10, R23, RZ, 0x3 ;  /* 0x000000170a0a9211 */ /* 0x000fc400078f18ff */
[--C-:B------:R-:W-:Y:S01]  /*53f0*/  @!P0 SHF.R.S32.HI R9, RZ, 0x1f, R11.reuse ;  /* 0x0000001fff098819 */ /* 0x100fe2000001140b */
[----:B------:R-:W-:Y:S01]  /*5400*/  @!P0 IMAD.MOV.U32 R8, RZ, RZ, R11 ;  /* 0x000000ffff088224 */ /* 0x000fe200078e000b */
[----:B------:R-:W-:Y:S02]  /*5410*/  @!P2 LEA.HI R17, R17, R22, RZ, 0x3 ;  /* 0x000000161111a211 */ /* 0x000fe400078f18ff */
[----:B------:R-:W-:Y:S02]  /*5420*/  @!P1 SHF.R.S32.HI R11, RZ, 0x3, R10 ;  /* 0x00000003ff0b9819 */ /* 0x000fe4000001140a */
[----:B------:R-:W-:Y:S01]  /*5430*/  @!P2 SHF.R.S32.HI R25, RZ, 0x3, R17 ;  /* 0x00000003ff19a819 */ /* 0x000fe20000011411 */
[----:B------:R-:W-:Y:S01]  /*5440*/  IMAD.MOV.U32 R17, RZ, RZ, 0x0 ;  /* 0x00000000ff117424 */ /* 0x000fe200078e00ff */
[C---:B-1----:R-:W-:Y:S01]  /*5450*/  LEA R20, P0, R8.reuse, R12, 0x3 ;  /* 0x0000000c08147211 */ /* 0x042fe200078018ff */
[----:B------:R-:W-:Y:S01]  /*5460*/  @!P1 IMAD.MOV.U32 R18, RZ, RZ, R11 ;  /* 0x000000ffff129224 */ /* 0x000fe200078e000b */
[----:B------:R-:W-:Y:S01]  /*5470*/  @!P3 SHF.R.S32.HI R10, RZ, 0x1f, R5 ;  /* 0x0000001fff0ab819 */ /* 0x000fe20000011405 */
[----:B------:R-:W-:Y:S01]  /*5480*/  @!P2 IMAD.MOV.U32 R16, RZ, RZ, R25 ;  /* 0x000000ffff10a224 */ /* 0x000fe200078e0019 */
[----:B------:R-:W-:-:S02]  /*5490*/  LEA.HI.X R21, R8, R13, R9, 0x3, P0 ;  /* 0x0000000d08157211 */ /* 0x000fc400000f1c09 */
[----:B------:R-:W-:Y:S02]  /*54a0*/  @!P3 LEA.HI R9, R10, R5, RZ, 0x3 ;  /* 0x000000050a09b211 */ /* 0x000fe400078f18ff */
[----:B------:R-:W-:Y:S02]  /*54b0*/  @!P1 SHF.R.S32.HI R19, RZ, 0x1f, R11 ;  /* 0x0000001fff139819 */ /* 0x000fe4000001140b */
[-C--:B------:R-:W-:Y:S01]  /*54c0*/  LEA R10, P0, R18, R12.reuse, 0x3 ;  /* 0x0000000c120a7211 */ /* 0x080fe200078018ff */
[----:B------:R-:W2:Y:S01]  /*54d0*/  LDG.E.64 R20, desc[UR6][R20.64] ;  /* 0x0000000614147981 */ /* 0x000ea2000c1e1b00 */
[----:B------:R-:W-:Y:S02]  /*54e0*/  @!P2 SHF.R.S32.HI R17, RZ, 0x1f, R25 ;  /* 0x0000001fff11a819 */ /* 0x000fe40000011419 */
[----:B------:R-:W-:Y:S02]  /*54f0*/  LEA R8, P1, R16, R12, 0x3 ;  /* 0x0000000c10087211 */ /* 0x000fe400078218ff */
[----:B------:R-:W-:-:S02]  /*5500*/  LEA.HI.X R11, R18, R13, R19, 0x3, P0 ;  /* 0x0000000d120b7211 */ /* 0x000fc400000f1c13 */
[----:B------:R-:W-:Y:S02]  /*5510*/  @!P3 SHF.R.S32.HI R19, RZ, 0x3, R9 ;  /* 0x00000003ff13b819 */ /* 0x000fe40000011409 */
[----:B------:R-:W-:Y:S01]  /*5520*/  LEA.HI.X R9, R16, R13, R17, 0x3, P1 ;  /* 0x0000000d10097211 */ /* 0x000fe200008f1c11 */
[----:B------:R-:W-:Y:S01]  /*5530*/  IMAD.MOV.U32 R16, RZ, RZ, 0x7 ;  /* 0x00000007ff107424 */ /* 0x000fe200078e00ff */
[----:B------:R-:W3:Y:S01]  /*5540*/  LDG.E.64 R10, desc[UR6][R10.64] ;  /* 0x000000060a0a7981 */ /* 0x000ee2000c1e1b00 */
[--C-:B------:R-:W-:Y:S02]  /*5550*/  @!P3 IMAD.MOV.U32 R16, RZ, RZ, R19.reuse ;  /* 0x000000ffff10b224 */ /* 0x100fe400078e0013 */
[----:B------:R-:W-:Y:S01]  /*5560*/  IMAD.MOV.U32 R17, RZ, RZ, 0x0 ;  /* 0x00000000ff117424 */ /* 0x000fe200078e00ff */
[----:B------:R-:W-:Y:S01]  /*5570*/  @!P3 SHF.R.S32.HI R17, RZ, 0x1f, R19 ;  /* 0x0000001fff11b819 */ /* 0x000fe20000011413 */
[----:B------:R-:W4:Y:S01]  /*5580*/  LDG.E.64 R8, desc[UR6][R8.64] ;  /* 0x0000000608087981 */ /* 0x000f22000c1e1b00 */
[----:B------:R-:W-:-:S04]  /*5590*/  LEA R18, P0, R16, R12, 0x3 ;  /* 0x0000000c10127211 */ /* 0x000fc800078018ff */
[----:B------:R-:W-:-:S06]  /*55a0*/  LEA.HI.X R19, R16, R13, R17, 0x3, P0 ;  /* 0x0000000d10137211 */ /* 0x000fcc00000f1c11 */
[----:B------:R-:W5:Y:S01]  /*55b0*/  LDG.E.64 R18, desc[UR6][R18.64] ;  /* 0x0000000612127981 */ /* 0x000f62000c1e1b00 */
[----:B------:R-:W-:-:S04]  /*55c0*/  IADD3 R4, PT, PT, -R4, 0x40, RZ ;  /* 0x0000004004047810 */ /* 0x000fc80007ffe1ff */
[----:B------:R-:W-:Y:S02]  /*55d0*/  SHF.R.S32.HI R17, RZ, 0x1f, R4 ;  /* 0x0000001fff117819 */ /* 0x000fe40000011404 */
[----:B------:R-:W-:Y:S02]  /*55e0*/  IADD3 R23, PT, PT, -R23, 0x40, RZ ;  /* 0x0000004017177810 */ /* 0x000fe40007ffe1ff */
[----:B------:R-:W-:Y:S02]  /*55f0*/  LEA.HI R17, R17, R4, RZ, 0x3 ;  /* 0x0000000411117211 */ /* 0x000fe400078f18ff */
[----:B------:R-:W-:Y:S02]  /*5600*/  IADD3 R22, PT, PT, -R22, 0x40, RZ ;  /* 0x0000004016167810 */ /* 0x000fe40007ffe1ff */
[----:B------:R-:W-:Y:S02]  /*5610*/  SHF.R.S32.HI R16, RZ, 0x1f, R23 ;  /* 0x0000001fff107819 */ /* 0x000fe40000011417 */
[----:B------:R-:W-:-:S02]  /*5620*/  LOP3.LUT R17, R17, 0xfffffff8, RZ, 0xc0, !PT ;  /* 0xfffffff811117812 */ /* 0x000fc400078ec0ff */
[----:B------:R-:W-:Y:S02]  /*5630*/  SHF.R.S32.HI R25, RZ, 0x1f, R22 ;  /* 0x0000001fff197819 */ /* 0x000fe40000011416 */
[----:B------:R-:W-:Y:S01]  /*5640*/  LEA.HI R16, R16, R23, RZ, 0x3 ;  /* 0x0000001710107211 */ /* 0x000fe200078f18ff */
[----:B------:R-:W-:Y:S01]  /*5650*/  IMAD.IADD R17, R4, 0x1, -R17 ;  /* 0x0000000104117824 */ /* 0x000fe200078e0a11 */
[----:B------:R-:W-:Y:S02]  /*5660*/  LEA.HI R25, R25, R22, RZ, 0x3 ;  /* 0x0000001619197211 */ /* 0x000fe400078f18ff */
[----:B------:R-:W-:Y:S02]  /*5670*/  IADD3 R5, PT, PT, -R5, 0x40, RZ ;  /* 0x0000004005057810 */ /* 0x000fe40007ffe1ff */
[----:B------:R-:W-:Y:S02]  /*5680*/  LOP3.LUT R16, R16, 0xfffffff8, RZ, 0xc0, !PT ;  /* 0xfffffff810107812 */ /* 0x000fe400078ec0ff */
[----:B------:R-:W-:-:S02]  /*5690*/  LOP3.LUT R25, R25, 0xfffffff8, RZ, 0xc0, !PT ;  /* 0xfffffff819197812 */ /* 0x000fc400078ec0ff */
[----:B------:R-:W-:Y:S01]  /*56a0*/  SHF.R.S32.HI R4, RZ, 0x1f, R5 ;  /* 0x0000001fff047819 */ /* 0x000fe20000011405 */
[----:B------:R-:W-:Y:S02]  /*56b0*/  IMAD.IADD R23, R23, 0x1, -R16 ;  /* 0x0000000117177824 */ /* 0x000fe400078e0a10 */
[----:B------:R-:W-:Y:S01]  /*56c0*/  IMAD.IADD R25, R22, 0x1, -R25 ;  /* 0x0000000116197824 */ /* 0x000fe200078e0a19 */
[----:B------:R-:W-:-:S04]  /*56d0*/  LEA.HI R4, R4, R5, RZ, 0x3 ;  /* 0x0000000504047211 */ /* 0x000fc800078f18ff */
[----:B------:R-:W-:-:S05]  /*56e0*/  LOP3.LUT R4, R4, 0xfffffff8, RZ, 0xc0, !PT ;  /* 0xfffffff804047812 */ /* 0x000fca00078ec0ff */
[----:B------:R-:W-:Y:S01]  /*56f0*/  IMAD.IADD R5, R5, 0x1, -R4 ;  /* 0x0000000105057824 */ /* 0x000fe200078e0a04 */
[----:B------:R-:W-:-:S04]  /*5700*/  UIADD3 UR4, UPT, UPT, UR4, 0x10, URZ ;  /* 0x0000001004047890 */ /* 0x000fc8000fffe0ff */
[----:B------:R-:W-:Y:S01]  /*5710*/  UISETP.NE.AND UP0, UPT, UR4, 0x100, UPT ;  /* 0x000001000400788c */ /* 0x000fe2000bf05270 */
[----:B--2---:R-:W-:-:S04]  /*5720*/  SHF.R.U64 R17, R20, R17, R21 ;  /* 0x0000001114117219 */ /* 0x004fc80000001215 */
[----:B------:R-:W-:-:S04]  /*5730*/  LOP3.LUT R17, R17, 0x1, RZ, 0xc0, !PT ;  /* 0x0000000111117812 */ /* 0x000fc800078ec0ff */
[----:B------:R-:W-:Y:S02]  /*5740*/  ISETP.NE.U32.AND P0, PT, R17, 0x1, PT ;  /* 0x000000011100780c */ /* 0x000fe40003f05070 */
[----:B---3--:R-:W-:Y:S02]  /*5750*/  SHF.R.U64 R23, R10, R23, R11 ;  /* 0x000000170a177219 */ /* 0x008fe4000000120b */
[----:B------:R-:W-:Y:S02]  /*5760*/  ISETP.NE.U32.AND.EX P0, PT, RZ, RZ, PT, P0 ;  /* 0x000000ffff00720c */ /* 0x000fe40003f05100 */
[----:B----4-:R-:W-:Y:S02]  /*5770*/  SHF.R.U64 R8, R8, R25, R9 ;  /* 0x0000001908087219 */ /* 0x010fe40000001209 */
[----:B------:R-:W-:Y:S02]  /*5780*/  LOP3.LUT R9, R23, 0x1, RZ, 0xc0, !PT ;  /* 0x0000000117097812 */ /* 0x000fe400078ec0ff */
[----:B------:R-:W-:-:S02]  /*5790*/  LOP3.LUT R8, R8, 0x1, RZ, 0xc0, !PT ;  /* 0x0000000108087812 */ /* 0x000fc400078ec0ff */
[----:B------:R-:W-:Y:S02]  /*57a0*/  ISETP.NE.U32.AND P1, PT, R9, 0x1, PT ;  /* 0x000000010900780c */ /* 0x000fe40003f25070 */
[----:B------:R-:W-:Y:S02]  /*57b0*/  ISETP.NE.U32.AND P2, PT, R8, 0x1, PT ;  /* 0x000000010800780c */ /* 0x000fe40003f45070 */
[----:B------:R-:W-:Y:S02]  /*57c0*/  ISETP.NE.U32.AND.EX P1, PT, RZ, RZ, PT, P1 ;  /* 0x000000ffff00720c */ /* 0x000fe40003f25110 */
[----:B-----5:R-:W-:Y:S01]  /*57d0*/  SHF.R.U64 R5, R18, R5, R19 ;  /* 0x0000000512057219 */ /* 0x020fe20000001213 */
[----:B------:R-:W-:Y:S01]  /*57e0*/  @!P0 VIADD R4, R3, 0xfffffffd ;  /* 0xfffffffd03048836 */ /* 0x000fe20000000000 */
[----:B------:R-:W-:Y:S02]  /*57f0*/  ISETP.NE.U32.AND.EX P2, PT, RZ, RZ, PT, P2 ;  /* 0x000000ffff00720c */ /* 0x000fe40003f45120 */
[----:B------:R-:W-:Y:S01]  /*5800*/  LOP3.LUT R5, R5, 0x1, RZ, 0xc0, !PT ;  /* 0x0000000105057812 */ /* 0x000fe200078ec0ff */
[----:B------:R-:W-:-:S03]  /*5810*/  @!P0 IMAD.MOV.U32 R11, RZ, RZ, 0x1 ;  /* 0x00000001ff0b8424 */ /* 0x000fc600078e00ff */
[----:B------:R-:W-:Y:S02]  /*5820*/  ISETP.NE.U32.AND P3, PT, R5, 0x1, PT ;  /* 0x000000010500780c */ /* 0x000fe40003f65070 */
[CC--:B------:R-:W-:Y:S02]  /*5830*/  @!P0 SHF.L.U32 R9, R11.reuse, R4.reuse, RZ ;  /* 0x000000040b098219 */ /* 0x0c0fe400000006ff */
[----:B------:R-:W-:Y:S01]  /*5840*/  ISETP.NE.U32.AND.EX P3, PT, RZ, RZ, PT, P3 ;  /* 0x000000ffff00720c */ /* 0x000fe20003f65130 */
[----:B------:R-:W-:Y:S01]  /*5850*/  @!P1 IMAD.MOV.U32 R17, RZ, RZ, 0x1 ;  /* 0x00000001ff119424 */ /* 0x000fe200078e00ff */
[----:B------:R-:W-:Y:S01]  /*5860*/  @!P0 SHF.L.U64.HI R11, R11, R4, RZ ;  /* 0x000000040b0b8219 */ /* 0x000fe200000102ff */
[----:B------:R-:W-:Y:S01]  /*5870*/  @!P1 VIADD R4, R3, 0xfffffffe ;  /* 0xfffffffe03049836 */ /* 0x000fe20000000000 */
[----:B------:R-:W-:Y:S01]  /*5880*/  @!P0 LOP3.LUT R0, R9, R0, RZ, 0xfc, !PT ;  /* 0x0000000009008212 */ /* 0x000fe200078efcff */
[----:B------:R-:W-:Y:S01]  /*5890*/  @!P2 VIADD R5, R3, 0xffffffff ;  /* 0xffffffff0305a836 */ /* 0x000fe20000000000 */
[----:B------:R-:W-:Y:S01]  /*58a0*/  @!P0 LOP3.LUT R2, R11, R2, RZ, 0xfc, !PT ;  /* 0x000000020b028212 */ /* 0x000fe200078efcff */
[----:B------:R-:W-:Y:S01]  /*58b0*/  @!P2 IMAD.MOV.U32 R8, RZ, RZ, 0x1 ;  /* 0x00000001ff08a424 */ /* 0x000fe200078e00ff */
[----:B------:R-:W-:-:S02]  /*58c0*/  @!P1 SHF.L.U32 R9, R17, R4, RZ ;  /* 0x0000000411099219 */ /* 0x000fc400000006ff */
[----:B------:R-:W-:Y:S02]  /*58d0*/  @!P1 SHF.L.U64.HI R11, R17, R4, RZ ;  /* 0x00000004110b9219 */ /* 0x000fe400000102ff */
[----:B------:R-:W-:Y:S01]  /*58e0*/  @!P1 LOP3.LUT R0, R9, R0, RZ, 0xfc, !PT ;  /* 0x0000000009009212 */ /* 0x000fe200078efcff */
[----:B------:R-:W-:Y:S01]  /*58f0*/  @!P3 IMAD.MOV.U32 R4, RZ, RZ, 0x1 ;  /* 0x00000001ff04b424 */ /* 0x000fe200078e00ff */
[CC--:B------:R-:W-:Y:S02]  /*5900*/  @!P2 SHF.L.U32 R9, R8.reuse, R5.reuse, RZ ;  /* 0x000000050809a219 */ /* 0x0c0fe400000006ff */
[----:B------:R-:W-:Y:S02]  /*5910*/  @!P1 LOP3.LUT R2, R11, R2, RZ, 0xfc, !PT ;  /* 0x000000020b029212 */ /* 0x000fe400078efcff */
[----:B------:R-:W-:Y:S02]  /*5920*/  @!P2 SHF.L.U64.HI R5, R8, R5, RZ ;  /* 0x000000050805a219 */ /* 0x000fe400000102ff */
[----:B------:R-:W-:-:S02]  /*5930*/  @!P2 LOP3.LUT R0, R9, R0, RZ, 0xfc, !PT ;  /* 0x000000000900a212 */ /* 0x000fc400078efcff */
[----:B------:R-:W-:Y:S02]  /*5940*/  @!P2 LOP3.LUT R2, R5, R2, RZ, 0xfc, !PT ;  /* 0x000000020502a212 */ /* 0x000fe400078efcff */
[----:B------:R-:W-:Y:S02]  /*5950*/  IADD3 R14, P0, PT, R14, -0x10, RZ ;  /* 0xfffffff00e0e7810 */ /* 0x000fe40007f1e0ff */
[CC--:B------:R-:W-:Y:S02]  /*5960*/  @!P3 SHF.L.U32 R5, R4.reuse, R3.reuse, RZ ;  /* 0x000000030405b219 */ /* 0x0c0fe400000006ff */
[----:B------:R-:W-:Y:S01]  /*5970*/  @!P3 SHF.L.U64.HI R9, R4, R3, RZ ;  /* 0x000000030409b219 */ /* 0x000fe200000102ff */
[----:B------:R-:W-:Y:S01]  /*5980*/  VIADD R3, R3, 0x4 ;  /* 0x0000000403037836 */ /* 0x000fe20000000000 */
[----:B------:R-:W-:Y:S02]  /*5990*/  IADD3.X R15, PT, PT, R15, -0x1, RZ, P0, !PT ;  /* 0xffffffff0f0f7810 */ /* 0x000fe400007fe4ff */
[----:B------:R-:W-:-:S02]  /*59a0*/  @!P3 LOP3.LUT R0, R5, R0, RZ, 0xfc, !PT ;  /* 0x000000000500b212 */ /* 0x000fc400078efcff */
[----:B------:R-:W-:Y:S01]  /*59b0*/  @!P3 LOP3.LUT R2, R9, R2, RZ, 0xfc, !PT ;  /* 0x000000020902b212 */ /* 0x000fe200078efcff */
[----:B------:R-:W-:Y:S06]  /*59c0*/  BRA.U UP0, `(.L_x_10) ;  /* 0xfffffff9003c7547 */ /* 0x000fec000b83ffff */
[----:B------:R-:W0:Y:S01]  /*59d0*/  LDC.64 R4, c[0x0][0x380] ;  /* 0x0000e000ff047b82 */ /* 0x000e220000000a00 */
[----:B------:R-:W1:Y:S01]  /*59e0*/  LDCU.64 UR4, c[0x0][0x380] ;  /* 0x00007000ff0477ac */ /* 0x000e620008000a00 */
[----:B------:R-:W-:Y:S02]  /*59f0*/  IMAD.MOV.U32 R3, RZ, RZ, RZ ;  /* 0x000000ffff037224 */ /* 0x000fe400078e00ff */
[----:B------:R-:W-:Y:S02]  /*5a00*/  IMAD.MOV.U32 R8, RZ, RZ, R0 ;  /* 0x000000ffff087224 */ /* 0x000fe400078e0000 */
[----:B------:R-:W-:Y:S01]  /*5a10*/  IMAD.MOV.U32 R9, RZ, RZ, RZ ;  /* 0x000000ffff097224 */ /* 0x000fe200078e00ff */
[----:B-1----:R-:W-:-:S04]  /*5a20*/  UIADD3 UR4, UP0, UPT, UR4, 0x10, URZ ;  /* 0x0000001004047890 */ /* 0x002fc8000ff1e0ff */
[----:B------:R-:W-:Y:S01]  /*5a30*/  UIADD3.X UR5, UPT, UPT, URZ, UR5, URZ, UP0, !UPT ;  /* 0x00000005ff057290 */ /* 0x000fe200087fe4ff */
[----:B0-----:R0:W-:Y:S01]  /*5a40*/  STG.E.64 desc[UR6][R4.64], R2 ;  /* 0x0000000204007986 */ /* 0x0011e2000c101b06 */
[----:B------:R-:W-:Y:S01]  /*5a50*/  IMAD.U32 R0, RZ, RZ, UR4 ;  /* 0x00000004ff007e24 */ /* 0x000fe2000f8e00ff */
[----:B------:R-:W-:Y:S02]  /*5a60*/  UMOV UR4, URZ ;  /* 0x000000ff00047c82 */ /* 0x000fe40008000000 */
[----:B------:R0:W-:Y:S01]  /*5a70*/  STG.E.64 desc[UR6][R4.64+0x8], R8 ;  /* 0x0000080804007986 */ /* 0x0001e2000c101b06 */
[----:B------:R-:W-:-:S07]  /*5a80*/  IMAD.U32 R15, RZ, RZ, UR5 ;  /* 0x00000005ff0f7e24 */ /* 0x000fce000f8e00ff */
.L_x_11:
[----:B-1----:R-:W1:Y:S01]  /*5a90*/  LDC.64 R10, c[0x0][0x3c8] ;  /* 0x0000f200ff0a7b82 */ /* 0x002e620000000a00 */
[----:B0-----:R-:W-:Y:S02]  /*5aa0*/  IMAD.MOV.U32 R2, RZ, RZ, R0 ;  /* 0x000000ffff027224 */ /* 0x001fe400078e0000 */
[----:B------:R-:W-:-:S05]  /*5ab0*/  IMAD.MOV.U32 R3, RZ, RZ, R15 ;  /* 0x000000ffff037224 */ /* 0x000fca00078e000f */
[----:B------:R-:W2:Y:S04]  /*5ac0*/  LDG.E.64 R8, desc[UR6][R2.64+-0x8] ;  /* 0xfffff80602087981 */ /* 0x000ea8000c1e1b00 */
[----:B-1----:R-:W3:Y:S04]  /*5ad0*/  LDG.E R14, desc[UR6][R10.64+0xb8] ;  /* 0x0000b8060a0e7981 */ /* 0x002ee8000c1e1900 */
[----:B------:R-:W4:Y:S04]  /*5ae0*/  LDG.E R18, desc[UR6][R10.64+0xb4] ;  /* 0x0000b4060a127981 */ /* 0x000f28000c1e1900 */
        /* <DEDUP_REMOVED lines=13> */
[----:B---3--:R-:W-:-:S03]  /*5bc0*/  IADD3 R15, PT, PT, -R14, 0x20, RZ ;  /* 0x000000200e0f7810 */ /* 0x008fc60007ffe1ff */
[----:B------:R-:W3:Y:S01]  /*5bd0*/  LDG.E R14, desc[UR6][R10.64+0x80] ;  /* 0x000080060a0e7981 */ /* 0x000ee2000c1e1900 */
[--C-:B--2---:R-:W-:Y:S02]  /*5be0*/  SHF.R.U64 R27, R8, R15, R9.reuse ;  /* 0x0000000f081b7219 */ /* 0x104fe40000001209 */
[----:B----4-:R-:W-:Y:S02]  /*5bf0*/  IADD3 R15, PT, PT, -R18, 0x20, RZ ;  /* 0x00000020120f7810 */ /* 0x010fe40007ffe1ff */
[----:B------:R-:W-:Y:S02]  /*5c00*/  LOP3.LUT R18, R27, 0x1, RZ, 0xc0, !PT ;  /* 0x000000011b127812 */ /* 0x000fe400078ec0ff */
[----:B------:R-:W-:Y:S02]  /*5c10*/  SHF.R.U64 R15, R8, R15, R9 ;  /* 0x0000000f080f7219 */ /* 0x000fe40000001209 */
[----:B------:R-:W-:Y:S02]  /*5c20*/  ISETP.NE.U32.AND P5, PT, R18, 0x1, PT ;  /* 0x000000011200780c */ /* 0x000fe40003fa5070 */
[----:B------:R-:W-:-:S02]  /*5c30*/  LOP3.LUT R18, R15, 0x1, RZ, 0xc0, !PT ;  /* 0x000000010f127812 */ /* 0x000fc400078ec0ff */
[----:B------:R-:W2:Y:S01]  /*5c40*/  LDG.E R15, desc[UR6][R10.64+0x7c] ;  /* 0x00007c060a0f7981 */ /* 0x000ea2000c1e1900 */
[----:B-----5:R-:W-:-:S03]  /*5c50*/  IADD3 R27, PT, PT, -R16, 0x20, RZ ;  /* 0x00000020101b7810 */ /* 0x020fc60007ffe1ff */
[----:B------:R-:W4:Y:S01]  /*5c60*/  LDG.E R16, desc[UR6][R10.64+0x78] ;  /* 0x000078060a107981 */ /* 0x000f22000c1e1900 */
[----:B------:R-:W-:Y:S02]  /*5c70*/  ISETP.NE.U32.AND P6, PT, R18, 0x1, PT ;  /* 0x000000011200780c */ /* 0x000fe40003fc5070 */
[--C-:B------:R-:W-:Y:S02]  /*5c80*/  SHF.R.U64 R18, R8, R27, R9.reuse ;  /* 0x0000001b08127219 */ /* 0x100fe40000001209 */
[----:B------:R-:W-:Y:S02]  /*5c90*/  IADD3 R17, PT, PT, -R17, 0x20, RZ ;  /* 0x0000002011117810 */ /* 0x000fe40007ffe1ff */
[----:B------:R-:W-:Y:S02]  /*5ca0*/  LOP3.LUT R18, R18, 0x1, RZ, 0xc0, !PT ;  /* 0x0000000112127812 */ /* 0x000fe400078ec0ff */
[----:B------:R-:W-:Y:S02]  /*5cb0*/  SHF.R.U64 R17, R8, R17, R9 ;  /* 0x0000001108117219 */ /* 0x000fe40000001209 */
[----:B------:R-:W-:-:S02]  /*5cc0*/  ISETP.NE.U32.AND P0, PT, R18, 0x1, PT ;  /* 0x000000011200780c */ /* 0x000fc40003f05070 */
[----:B------:R-:W-:Y:S02]  /*5cd0*/  LOP3.LUT R18, R17, 0x1, RZ, 0xc0, !PT ;  /* 0x0000000111127812 */ /* 0x000fe400078ec0ff */
[----:B------:R-:W5:Y:S01]  /*5ce0*/  LDG.E R17, desc[UR6][R10.64+0x74] ;  /* 0x000074060a117981 */ /* 0x000f62000c1e1900 */
[----:B------:R-:W-:Y:S02]  /*5cf0*/  IADD3 R25, PT, PT, -R25, 0x20, RZ ;  /* 0x0000002019197810 */ /* 0x000fe40007ffe1ff */
[----:B------:R-:W-:Y:S02]  /*5d00*/  IADD3 R27, PT, PT, -R24, 0x20, RZ ;  /* 0x00000020181b7810 */ /* 0x000fe40007ffe1ff */
[C-C-:B------:R-:W-:Y:S02]  /*5d10*/  SHF.R.U64 R24, R8.reuse, R25, R9.reuse ;  /* 0x0000001908187219 */ /* 0x140fe40000001209 */
[----:B------:R-:W-:Y:S02]  /*5d20*/  SHF.R.U64 R27, R8, R27, R9 ;  /* 0x0000001b081b7219 */ /* 0x000fe40000001209 */
[----:B------:R-:W-:-:S02]  /*5d30*/  LOP3.LUT R24, R24, 0x1, RZ, 0xc0, !PT ;  /* 0x0000000118187812 */ /* 0x000fc400078ec0ff */
[----:B------:R-:W-:Y:S02]  /*5d40*/  IADD3 R25, PT, PT, -R26, 0x20, RZ ;  /* 0x000000201a197810 */ /* 0x000fe40007ffe1ff */
[----:B------:R-:W-:Y:S01]  /*5d50*/  LOP3.LUT R27, R27, 0x1, RZ, 0xc0, !PT ;  /* 0x000000011b1b7812 */ /* 0x000fe200078ec0ff */
[----:B------:R-:W5:Y:S01]  /*5d60*/  LDG.E R26, desc[UR6][R10.64+0x5c] ;  /* 0x00005c060a1a7981 */ /* 0x000f62000c1e1900 */
[----:B------:R-:W-:Y:S02]  /*5d70*/  ISETP.NE.U32.AND P3, PT, R24, 0x1, PT ;  /* 0x000000011800780c */ /* 0x000fe40003f65070 */
[----:B------:R-:W-:Y:S02]  /*5d80*/  SHF.R.U64 R24, R8, R25, R9 ;  /* 0x0000001908187219 */ /* 0x000fe40000001209 */
[----:B------:R-:W-:Y:S02]  /*5d90*/  ISETP.NE.U32.AND.EX P5, PT, RZ, RZ, PT, P5 ;  /* 0x000000ffff00720c */ /* 0x000fe40003fa5150 */
[----:B------:R-:W-:-:S02]  /*5da0*/  ISETP.NE.U32.AND P2, PT, R27, 0x1, PT ;  /* 0x000000011b00780c */ /* 0x000fc40003f45070 */
[----:B------:R-:W-:Y:S02]  /*5db0*/  IADD3 R25, PT, PT, -R20, 0x20, RZ ;  /* 0x0000002014197810 */ /* 0x000fe40007ffe1ff */
[----:B------:R-:W-:Y:S01]  /*5dc0*/  IADD3 R27, PT, PT, -R0, 0x20, RZ ;  /* 0x00000020001b7810 */ /* 0x000fe20007ffe1ff */
[----:B------:R-:W5:Y:S01]  /*5dd0*/  LDG.E R20, desc[UR6][R10.64+0x6c] ;  /* 0x00006c060a147981 */ /* 0x000f62000c1e1900 */
[----:B------:R-:W-:Y:S02]  /*5de0*/  LOP3.LUT R0, R24, 0x1, RZ, 0xc0, !PT ;  /* 0x0000000118007812 */ /* 0x000fe400078ec0ff */
[C-C-:B------:R-:W-:Y:S02]  /*5df0*/  SHF.R.U64 R25, R8.reuse, R25, R9.reuse ;  /* 0x0000001908197219 */ /* 0x140fe40000001209 */
[----:B------:R-:W-:Y:S02]  /*5e00*/  SHF.R.U64 R24, R8, R27, R9 ;  /* 0x0000001b08187219 */ /* 0x000fe40000001209 */
[----:B------:R-:W-:-:S02]  /*5e10*/  ISETP.NE.U32.AND P4, PT, R0, 0x1, PT ;  /* 0x000000010000780c */ /* 0x000fc40003f85070 */
[----:B------:R-:W-:Y:S02]  /*5e20*/  LOP3.LUT R0, R25, 0x1, RZ, 0xc0, !PT ;  /* 0x0000000119007812 */ /* 0x000fe400078ec0ff */
[----:B------:R-:W-:Y:S02]  /*5e30*/  LOP3.LUT R24, R24, 0x1, RZ, 0xc0, !PT ;  /* 0x0000000118187812 */ /* 0x000fe400078ec0ff */
[----:B------:R-:W-:Y:S02]  /*5e40*/  ISETP.NE.U32.AND.EX P6, PT, RZ, RZ, PT, P6 ;  /* 0x000000ffff00720c */ /* 0x000fe40003fc5160 */
[----:B------:R-:W-:Y:S02]  /*5e50*/  IADD3 R25, PT, PT, -R23, 0x20, RZ ;  /* 0x0000002017197810 */ /* 0x000fe40007ffe1ff */
[----:B------:R-:W-:Y:S01]  /*5e60*/  ISETP.NE.U32.AND P1, PT, R18, 0x1, PT ;  /* 0x000000011200780c */ /* 0x000fe20003f25070 */
[----:B------:R-:W5:Y:S01]  /*5e70*/  LDG.E R23, desc[UR6][R10.64+0x68] ;  /* 0x000068060a177981 */ /* 0x000f62000c1e1900 */
[----:B------:R-:W-:-:S02]  /*5e80*/  @!P5 LOP3.LUT R0, R0, 0x2, RZ, 0xfc, !PT ;  /* 0x000000020000d812 */ /* 0x000fc400078efcff */
[----:B------:R-:W-:Y:S01]  /*5e90*/  ISETP.NE.U32.AND P5, PT, R24, 0x1, PT ;  /* 0x000000011800780c */ /* 0x000fe20003fa5070 */
[----:B------:R-:W5:Y:S01]  /*5ea0*/  LDG.E R18, desc[UR6][R10.64+0x70] ;  /* 0x000070060a127981 */ /* 0x000f62000c1e1900 */
[----:B------:R-:W-:Y:S02]  /*5eb0*/  SHF.R.U64 R24, R8, R25, R9 ;  /* 0x0000001908187219 */ /* 0x000fe40000001209 */
[----:B------:R-:W-:Y:S02]  /*5ec0*/  ISETP.NE.U32.AND.EX P0, PT, RZ, RZ, PT, P0 ;  /* 0x000000ffff00720c */ /* 0x000fe40003f05100 */
[----:B------:R-:W-:Y:S02]  /*5ed0*/  LOP3.LUT R24, R24, 0x1, RZ, 0xc0, !PT ;  /* 0x0000000118187812 */ /* 0x000fe400078ec0ff */
[----:B------:R-:W-:Y:S02]  /*5ee0*/  IADD3 R25, PT, PT, -R22, 0x20, RZ ;  /* 0x0000002016197810 */ /* 0x000fe40007ffe1ff */
[----:B------:R-:W-:-:S02]  /*5ef0*/  @!P6 LOP3.LUT R0, R0, 0x4, RZ, 0xfc, !PT ;  /* 0x000000040000e812 */ /* 0x000fc400078efcff */
[----:B------:R-:W-:Y:S02]  /*5f00*/  ISETP.NE.U32.AND.EX P1, PT, RZ, RZ, PT, P1 ;  /* 0x000000ffff00720c */ /* 0x000fe40003f25110 */
[----:B------:R-:W-:Y:S02]  /*5f10*/  ISETP.NE.U32.AND P6, PT, R24, 0x1, PT ;  /* 0x000000011800780c */ /* 0x000fe40003fc5070 */
[----:B------:R-:W-:Y:S01]  /*5f20*/  IADD3 R21, PT, PT, -R21, 0x20, RZ ;  /* 0x0000002015157810 */ /* 0x000fe20007ffe1ff */
[----:B------:R-:W5:Y:S01]  /*5f30*/  LDG.E R24, desc[UR6][R10.64+0x64] ;  /* 0x000064060a187981 */ /* 0x000f62000c1e1900 */
[C-C-:B------:R-:W-:Y:S02]  /*5f40*/  SHF.R.U64 R22, R8.reuse, R25, R9.reuse ;  /* 0x0000001908167219 */ /* 0x140fe40000001209 */
[----:B------:R-:W-:Y:S01]  /*5f50*/  SHF.R.U64 R21, R8, R21, R9 ;  /* 0x0000001508157219 */ /* 0x000fe20000001209 */
[----:B------:R-:W5:Y:S01]  /*5f60*/  LDG.E R25, desc[UR6][R10.64+0x60] ;  /* 0x000060060a197981 */ /* 0x000f62000c1e1900 */
[----:B------:R-:W-:-:S02]  /*5f70*/  LOP3.LUT R22, R22, 0x1, RZ, 0xc0, !PT ;  /* 0x0000000116167812 */ /* 0x000fc400078ec0ff */
[----:B------:R-:W-:Y:S02]  /*5f80*/  ISETP.NE.U32.AND.EX P2, PT, RZ, RZ, PT, P2 ;  /* 0x000000ffff00720c */ /* 0x000fe40003f45120 */
[----:B------:R-:W-:Y:S02]  /*5f90*/  IADD3 R19, PT, PT, -R19, 0x20, RZ ;  /* 0x0000002013137810 */ /* 0x000fe40007ffe1ff */
[----:B------:R-:W-:Y:S02]  /*5fa0*/  @!P0 LOP3.LUT R0, R0, 0x8, RZ, 0xfc, !PT ;  /* 0x0000000800008812 */ /* 0x000fe400078efcff */
[----:B------:R-:W-:Y:S02]  /*5fb0*/  LOP3.LUT R21, R21, 0x1, RZ, 0xc0, !PT ;  /* 0x0000000115157812 */ /* 0x000fe400078ec0ff */
[----:B------:R-:W-:Y:S02]  /*5fc0*/  ISETP.NE.U32.AND P0, PT, R22, 0x1, PT ;  /* 0x000000011600780c */ /* 0x000fe40003f05070 */
[----:B------:R-:W-:-:S02]  /*5fd0*/  SHF.R.U64 R22, R8, R19, R9 ;  /* 0x0000001308167219 */ /* 0x000fc40000001209 */
[----:B------:R-:W-:Y:S02]  /*5fe0*/  @!P1 LOP3.LUT R0, R0, 0x10, RZ, 0xfc, !PT ;  /* 0x0000001000009812 */ /* 0x000fe400078efcff */
[----:B------:R-:W-:Y:S02]  /*5ff0*/  ISETP.NE.U32.AND P1, PT, R21, 0x1, PT ;  /* 0x000000011500780c */ /* 0x000fe40003f25070 */
[----:B------:R-:W-:Y:S01]  /*6000*/  ISETP.NE.U32.AND.EX P3, PT, RZ, RZ, PT, P3 ;  /* 0x000000ffff00720c */ /* 0x000fe20003f65130 */
[----:B------:R-:W5:Y:S01]  /*6010*/  LDG.E R21, desc[UR6][R10.64+0x58] ;  /* 0x000058060a157981 */ /* 0x000f62000c1e1900 */
[----:B------:R-:W-:Y:S02]  /*6020*/  IADD3 R19, PT, PT, -R12, 0x20, RZ ;  /* 0x000000200c137810 */ /* 0x000fe40007ffe1ff */
[----:B------:R-:W-:Y:S02]  /*6030*/  LOP3.LUT R22, R22, 0x1, RZ, 0xc0, !PT ;  /* 0x0000000116167812 */ /* 0x000fe400078ec0ff */
[----:B------:R-:W-:-:S02]  /*6040*/  SHF.R.U64 R12, R8, R19, R9 ;  /* 0x00000013080c7219 */ /* 0x000fc40000001209 */
[----:B------:R-:W-:Y:S02]  /*6050*/  @!P2 LOP3.LUT R0, R0, 0x20, RZ, 0xfc, !PT ;  /* 0x000000200000a812 */ /* 0x000fe400078efcff */
[----:B------:R-:W-:Y:S02]  /*6060*/  ISETP.NE.U32.AND P2, PT, R22, 0x1, PT ;  /* 0x000000011600780c */ /* 0x000fe40003f45070 */
[----:B------:R-:W5:Y:S01]  /*6070*/  LDG.E R22, desc[UR6][R10.64+0x54] ;  /* 0x000054060a167981 */ /* 0x000f62000c1e1900 */
[----:B------:R-:W-:Y:S02]  /*6080*/  LOP3.LUT R12, R12, 0x1, RZ, 0xc0, !PT ;  /* 0x000000010c0c7812 */ /* 0x000fe400078ec0ff */
[----:B------:R-:W-:Y:S02]  /*6090*/  ISETP.NE.U32.AND.EX P4, PT, RZ, RZ, PT, P4 ;  /* 0x000000ffff00720c */ /* 0x000fe40003f85140 */
[----:B------:R-:W-:Y:S02]  /*60a0*/  IADD3 R19, PT, PT, -R13, 0x20, RZ ;  /* 0x000000200d137810 */ /* 0x000fe40007ffe1ff */
[----:B------:R-:W-:Y:S01]  /*60b0*/  @!P3 LOP3.LUT R0, R0, 0x40, RZ, 0xfc, !PT ;  /* 0x000000400000b812 */ /* 0x000fe200078efcff */
[----:B------:R-:W5:Y:S01]  /*60c0*/  LDG.E R13, desc[UR6][R10.64+0x4c] ;  /* 0x00004c060a0d7981 */ /* 0x000f62000c1e1900 */
[----:B------:R-:W-:-:S02]  /*60d0*/  ISETP.NE.U32.AND P3, PT, R12, 0x1, PT ;  /* 0x000000010c00780c */ /* 0x000fc40003f65070 */
[----:B------:R-:W-:Y:S01]  /*60e0*/  ISETP.NE.U32.AND.EX P5, PT, RZ, RZ, PT, P5 ;  /* 0x000000ffff00720c */ /* 0x000fe20003fa5150 */
[----:B------:R-:W5:Y:S01]  /*60f0*/  LDG.E R12, desc[UR6][R10.64+0x50] ;  /* 0x000050060a0c7981 */ /* 0x000f62000c1e1900 */
[----:B------:R-:W-:-:S03]  /*6100*/  SHF.R.U64 R27, R8, R19, R9 ;  /* 0x00000013081b7219 */ /* 0x000fc60000001209 */
[----:B------:R-:W-:Y:S02]  /*6110*/  @!P4 LOP3.LUT R0, R0, 0x80, RZ, 0xfc, !PT ;  /* 0x000000800000c812 */ /* 0x000fe400078efcff */
[----:B------:R-:W-:Y:S02]  /*6120*/  LOP3.LUT R27, R27, 0x1, RZ, 0xc0, !PT ;  /* 0x000000011b1b7812 */ /* 0x000fe400078ec0ff */
[----:B------:R-:W-:-:S04]  /*6130*/  ISETP.NE.U32.AND.EX P6, PT, RZ, RZ, PT, P6 ;  /* 0x000000ffff00720c */ /* 0x000fc80003fc5160 */
[----:B------:R-:W-:Y:S02]  /*6140*/  @!P5 LOP3.LUT R0, R0, 0x100, RZ, 0xfc, !PT ;  /* 0x000001000000d812 */ /* 0x000fe400078efcff */
[----:B------:R-:W-:Y:S02]  /*6150*/  ISETP.NE.U32.AND P4, PT, R27, 0x1, PT ;  /* 0x000000011b00780c */ /* 0x000fe40003f85070 */
[----:B------:R-:W-:-:S05]  /*6160*/  ISETP.NE.U32.AND.EX P0, PT, RZ, RZ, PT, P0 ;  /* 0x000000ffff00720c */ /* 0x000fca0003f05100 */
[----:B------:R-:W-:-:S08]  /*6170*/  @!P6 LOP3.LUT R0, R0, 0x200, RZ, 0xfc, !PT ;  /* 0x000002000000e812 */ /* 0x000fd000078efcff */
[----:B------:R-:W-:Y:S02]  /*6180*/  @!P0 LOP3.LUT R0, R0, 0x400, RZ, 0xfc, !PT ;  /* 0x0000040000008812 */ /* 0x000fe400078efcff */
[----:B---3--:R-:W-:-:S04]  /*6190*/  IADD3 R19, PT, PT, -R14, 0x20, RZ ;  /* 0x000000200e137810 */ /* 0x008fc80007ffe1ff */
[----:B------:R-:W-:-:S04]  /*61a0*/  SHF.R.U64 R14, R8, R19, R9 ;  /* 0x00000013080e7219 */ /* 0x000fc80000001209 */
[----:B------:R-:W-:-:S04]  /*61b0*/  LOP3.LUT R14, R14, 0x1, RZ, 0xc0, !PT ;  /* 0x000000010e0e7812 */ /* 0x000fc800078ec0ff */
[----:B------:R-:W-:Y:S02]  /*61c0*/  ISETP.NE.U32.AND P5, PT, R14, 0x1, PT ;  /* 0x000000010e00780c */ /* 0x000fe40003fa5070 */
[----:B--2---:R-:W-:Y:S01]  /*61d0*/  IADD3 R19, PT, PT, -R15, 0x20, RZ ;  /* 0x000000200f137810 */ /* 0x004fe20007ffe1ff */
[----:B------:R-:W2:Y:S04]  /*61e0*/  LDG.E R14, desc[UR6][R10.64+0x48] ;  /* 0x000048060a0e7981 */ /* 0x000ea8000c1e1900 */
[----:B------:R-:W3:Y:S01]  /*61f0*/  LDG.E R15, desc[UR6][R10.64+0x3c] ;  /* 0x00003c060a0f7981 */ /* 0x000ee2000c1e1900 */
[----:B------:R-:W-:Y:S02]  /*6200*/  SHF.R.U64 R27, R8, R19, R9 ;  /* 0x00000013081b7219 */ /* 0x000fe40000001209 */
[----:B----4-:R-:W-:-:S02]  /*6210*/  IADD3 R19, PT, PT, -R16, 0x20, RZ ;  /* 0x0000002010137810 */ /* 0x010fc40007ffe1ff */
[----:B------:R-:W-:Y:S02]  /*6220*/  LOP3.LUT R16, R27, 0x1, RZ, 0xc0, !PT ;  /* 0x000000011b107812 */ /* 0x000fe400078ec0ff */
[----:B------:R-:W-:Y:S02]  /*6230*/  SHF.R.U64 R19, R8, R19, R9 ;  /* 0x0000001308137219 */ /* 0x000fe40000001209 */
[----:B------:R-:W-:Y:S02]  /*6240*/  ISETP.NE.U32.AND P6, PT, R16, 0x1, PT ;  /* 0x000000011000780c */ /* 0x000fe40003fc5070 */
[----:B------:R-:W-:Y:S01]  /*6250*/  LOP3.LUT R19, R19, 0x1, RZ, 0xc0, !PT ;  /* 0x0000000113137812 */ /* 0x000fe200078ec0ff */
[----:B------:R-:W4:Y:S03]  /*6260*/  LDG.E R16, desc[UR6][R10.64+0x38] ;  /* 0x000038060a107981 */ /* 0x000f26000c1e1900 */
[----:B------:R-:W-:-:S02]  /*6270*/  ISETP.NE.U32.AND P0, PT, R19, 0x1, PT ;  /* 0x000000011300780c */ /* 0x000fc40003f05070 */
[----:B-----5:R-:W-:Y:S02]  /*6280*/  IADD3 R19, PT, PT, -R17, 0x20, RZ ;  /* 0x0000002011137810 */ /* 0x020fe40007ffe1ff */
[----:B------:R-:W5:Y:S01]  /*6290*/  LDG.E R17, desc[UR6][R10.64+0x34] ;  /* 0x000034060a117981 */ /* 0x000f62000c1e1900 */
[----:B------:R-:W-:Y:S02]  /*62a0*/  ISETP.NE.U32.AND.EX P1, PT, RZ, RZ, PT, P1 ;  /* 0x000000ffff00720c */ /* 0x000fe40003f25110 */
[----:B------:R-:W-:Y:S02]  /*62b0*/  SHF.R.U64 R27, R8, R19, R9 ;  /* 0x00000013081b7219 */ /* 0x000fe40000001209 */
[----:B------:R-:W-:Y:S02]  /*62c0*/  ISETP.NE.U32.AND.EX P2, PT, RZ, RZ, PT, P2 ;  /* 0x000000ffff00720c */ /* 0x000fe40003f45120 */
[----:B------:R-:W-:Y:S02]  /*62d0*/  LOP3.LUT R27, R27, 0x1, RZ, 0xc0, !PT ;  /* 0x000000011b1b7812 */ /* 0x000fe400078ec0ff */
[----:B------:R-:W-:-:S05]  /*62e0*/  ISETP.NE.U32.AND.EX P3, PT, RZ, RZ, PT, P3 ;  /* 0x000000ffff00720c */ /* 0x000fca0003f65130 */
[----:B------:R-:W-:Y:S02]  /*62f0*/  @!P1 LOP3.LUT R0, R0, 0x800, RZ, 0xfc, !PT ;  /* 0x0000080000009812 */ /* 0x000fe400078efcff */
[----:B------:R-:W-:Y:S02]  /*6300*/  ISETP.NE.U32.AND P1, PT, R27, 0x1, PT ;  /* 0x000000011b00780c */ /* 0x000fe40003f25070 */
[----:B------:R-:W-:-:S04]  /*6310*/  IADD3 R27, PT, PT, -R20, 0x20, RZ ;  /* 0x00000020141b7810 */ /* 0x000fc80007ffe1ff */
[----:B------:R-:W-:Y:S02]  /*6320*/  SHF.R.U64 R20, R8, R27, R9 ;  /* 0x0000001b08147219 */ /* 0x000fe40000001209 */
[----:B------:R-:W-:Y:S02]  /*6330*/  @!P2 LOP3.LUT R0, R0, 0x1000, RZ, 0xfc, !PT ;  /* 0x000010000000a812 */ /* 0x000fe400078efcff */
[----:B------:R-:W-:Y:S02]  /*6340*/  ISETP.NE.U32.AND.EX P4, PT, RZ, RZ, PT, P4 ;  /* 0x000000ffff00720c */ /* 0x000fe40003f85140 */
[----:B------:R-:W-:Y:S02]  /*6350*/  LOP3.LUT R20, R20, 0x1, RZ, 0xc0, !PT ;  /* 0x0000000114147812 */ /* 0x000fe400078ec0ff */
[----:B------:R-:W-:Y:S02]  /*6360*/  @!P3 LOP3.LUT R0, R0, 0x2000, RZ, 0xfc, !PT ;  /* 0x000020000000b812 */ /* 0x000fe400078efcff */
[----:B------:R-:W-:-:S02]  /*6370*/  ISETP.NE.U32.AND P3, PT, R20, 0x1, PT ;  /* 0x000000011400780c */ /* 0x000fc40003f65070 */
[----:B------:R-:W-:Y:S02]  /*6380*/  IADD3 R23, PT, PT, -R23, 0x20, RZ ;  /* 0x0000002017177810 */ /* 0x000fe40007ffe1ff */
[----:B------:R-:W-:Y:S02]  /*6390*/  IADD3 R19, PT, PT, -R18, 0x20, RZ ;  /* 0x0000002012137810 */ /* 0x000fe40007ffe1ff */
[C-C-:B------:R-:W-:Y:S02]  /*63a0*/  SHF.R.U64 R20, R8.reuse, R23, R9.reuse ;  /* 0x0000001708147219 */ /* 0x140fe40000001209 */
[----:B------:R-:W-:Y:S02]  /*63b0*/  SHF.R.U64 R18, R8, R19, R9 ;  /* 0x0000001308127219 */ /* 0x000fe40000001209 */
[----:B------:R-:W-:Y:S01]  /*63c0*/  ISETP.NE.U32.AND.EX P5, PT, RZ, RZ, PT, P5 ;  /* 0x000000ffff00720c */ /* 0x000fe20003fa5150 */
[----:B------:R-:W5:Y:S01]  /*63d0*/  LDG.E R19, desc[UR6][R10.64+0x2c] ;  /* 0x00002c060a137981 */ /* 0x000f62000c1e1900 */
[----:B------:R-:W-:-:S02]  /*63e0*/  LOP3.LUT R18, R18, 0x1, RZ, 0xc0, !PT ;  /* 0x0000000112127812 */ /* 0x000fc400078ec0ff */
[----:B------:R-:W-:Y:S02]  /*63f0*/  LOP3.LUT R20, R20, 0x1, RZ, 0xc0, !PT ;  /* 0x0000000114147812 */ /* 0x000fe400078ec0ff */
[----:B------:R-:W-:Y:S02]  /*6400*/  ISETP.NE.U32.AND P2, PT, R18, 0x1, PT ;  /* 0x000000011200780c */ /* 0x000fe40003f45070 */
[----:B------:R-:W-:Y:S01]  /*6410*/  @!P4 LOP3.LUT R0, R0, 0x4000, RZ, 0xfc, !PT ;  /* 0x000040000000c812 */ /* 0x000fe200078efcff */
[----:B------:R-:W5:Y:S01]  /*6420*/  LDG.E R18, desc[UR6][R10.64+0x30] ;  /* 0x000030060a127981 */ /* 0x000f62000c1e1900 */
[----:B------:R-:W-:Y:S02]  /*6430*/  IADD3 R23, PT, PT, -R24, 0x20, RZ ;  /* 0x0000002018177810 */ /* 0x000fe40007ffe1ff */
[----:B------:R-:W-:Y:S02]  /*6440*/  ISETP.NE.U32.AND.EX P6, PT, RZ, RZ, PT, P6 ;  /* 0x000000ffff00720c */ /* 0x000fe40003fc5160 */
[----:B------:R-:W-:-:S02]  /*6450*/  ISETP.NE.U32.AND P4, PT, R20, 0x1, PT ;  /* 0x000000011400780c */ /* 0x000fc40003f85070 */
[----:B------:R-:W-:Y:S02]  /*6460*/  SHF.R.U64 R20, R8, R23, R9 ;  /* 0x0000001708147219 */ /* 0x000fe40000001209 */
[----:B------:R-:W-:Y:S02]  /*6470*/  ISETP.NE.U32.AND.EX P0, PT, RZ, RZ, PT, P0 ;  /* 0x000000ffff00720c */ /* 0x000fe40003f05100 */
[----:B------:R-:W-:Y:S02]  /*6480*/  LOP3.LUT R20, R20, 0x1, RZ, 0xc0, !PT ;  /* 0x0000000114147812 */ /* 0x000fe400078ec0ff */
[----:B------:R-:W-:Y:S02]  /*6490*/  IADD3 R23, PT, PT, -R26, 0x20, RZ ;  /* 0x000000201a177810 */ /* 0x000fe40007ffe1ff */
[----:B------:R-:W-:Y:S02]  /*64a0*/  IADD3 R25, PT, PT, -R25, 0x20, RZ ;  /* 0x0000002019197810 */ /* 0x000fe40007ffe1ff */
[----:B------:R-:W-:-:S02]  /*64b0*/  @!P5 LOP3.LUT R0, R0, 0x8000, RZ, 0xfc, !PT ;  /* 0x000080000000d812 */ /* 0x000fc400078efcff */
[--C-:B------:R-:W-:Y:S02]  /*64c0*/  SHF.R.U64 R23, R8, R23, R9.reuse ;  /* 0x0000001708177219 */ /* 0x100fe40000001209 */
[----:B------:R-:W-:Y:S02]  /*64d0*/  ISETP.NE.U32.AND.EX P1, PT, RZ, RZ, PT, P1 ;  /* 0x000000ffff00720c */ /* 0x000fe40003f25110 */
[----:B------:R-:W-:Y:S02]  /*64e0*/  ISETP.NE.U32.AND P5, PT, R20, 0x1, PT ;  /* 0x000000011400780c */ /* 0x000fe40003fa5070 */
[----:B------:R-:W-:Y:S01]  /*64f0*/  IADD3 R21, PT, PT, -R21, 0x20, RZ ;  /* 0x0000002015157810 */ /* 0x000fe20007ffe1ff */
[----:B------:R-:W5:Y:S01]  /*6500*/  LDG.E R20, desc[UR6][R10.64+0x28] ;  /* 0x000028060a147981 */ /* 0x000f62000c1e1900 */
[----:B------:R-:W-:Y:S02]  /*6510*/  SHF.R.U64 R24, R8, R25, R9 ;  /* 0x0000001908187219 */ /* 0x000fe40000001209 */
[----:B------:R-:W-:-:S02]  /*6520*/  @!P6 LOP3.LUT R0, R0, 0x10000, RZ, 0xfc, !PT ;  /* 0x000100000000e812 */ /* 0x000fc400078efcff */
[----:B------:R-:W-:Y:S02]  /*6530*/  LOP3.LUT R23, R23, 0x1, RZ, 0xc0, !PT ;  /* 0x0000000117177812 */ /* 0x000fe400078ec0ff */
[----:B------:R-:W-:Y:S02]  /*6540*/  SHF.R.U64 R21, R8, R21, R9 ;  /* 0x0000001508157219 */ /* 0x000fe40000001209 */
[----:B------:R-:W-:Y:S02]  /*6550*/  ISETP.NE.U32.AND.EX P2, PT, RZ, RZ, PT, P2 ;  /* 0x000000ffff00720c */ /* 0x000fe40003f45120 */
[----:B------:R-:W-:Y:S02]  /*6560*/  LOP3.LUT R24, R24, 0x1, RZ, 0xc0, !PT ;  /* 0x0000000118187812 */ /* 0x000fe400078ec0ff */
[----:B------:R-:W-:Y:S02]  /*6570*/  @!P0 LOP3.LUT R0, R0, 0x20000, RZ, 0xfc, !PT ;  /* 0x0002000000008812 */ /* 0x000fe400078efcff */
[----:B------:R-:W-:-:S02]  /*6580*/  ISETP.NE.U32.AND P0, PT, R23, 0x1, PT ;  /* 0x000000011700780c */ /* 0x000fc40003f05070 */
[----:B------:R-:W-:Y:S02]  /*6590*/  IADD3 R25, PT, PT, -R22, 0x20, RZ ;  /* 0x0000002016197810 */ /* 0x000fe40007ffe1ff */
[----:B------:R-:W-:Y:S01]  /*65a0*/  LOP3.LUT R23, R21, 0x1, RZ, 0xc0, !PT ;  /* 0x0000000115177812 */ /* 0x000fe200078ec0ff */
[----:B------:R-:W5:Y:S01]  /*65b0*/  LDG.E R22, desc[UR6][R10.64+0x1c] ;  /* 0x00001c060a167981 */ /* 0x000f62000c1e1900 */
[----:B------:R-:W-:Y:S02]  /*65c0*/  ISETP.NE.U32.AND P6, PT, R24, 0x1, PT ;  /* 0x000000011800780c */ /* 0x000fe40003fc5070 */
[----:B------:R-:W-:Y:S01]  /*65d0*/  SHF.R.U64 R24, R8, R25, R9 ;  /* 0x0000001908187219 */ /* 0x000fe20000001209 */
[----:B------:R-:W5:Y:S01]  /*65e0*/  LDG.E R21, desc[UR6][R10.64+0x24] ;  /* 0x000024060a157981 */ /* 0x000f62000c1e1900 */
[----:B------:R-:W-:Y:S02]  /*65f0*/  ISETP.NE.U32.AND.EX P3, PT, RZ, RZ, PT, P3 ;  /* 0x000000ffff00720c */ /* 0x000fe40003f65130 */
[----:B------:R-:W-:-:S02]  /*6600*/  @!P1 LOP3.LUT R0, R0, 0x40000, RZ, 0xfc, !PT ;  /* 0x0004000000009812 */ /* 0x000fc400078efcff */
[----:B------:R-:W-:Y:S02]  /*6610*/  ISETP.NE.U32.AND P1, PT, R23, 0x1, PT ;  /* 0x000000011700780c */ /* 0x000fe40003f25070 */
[----:B------:R-:W5:Y:S01]  /*6620*/  LDG.E R23, desc[UR6][R10.64+0x20] ;  /* 0x000020060a177981 */ /* 0x000f62000c1e1900 */
[----:B------:R-:W-:Y:S02]  /*6630*/  IADD3 R25, PT, PT, -R12, 0x20, RZ ;  /* 0x000000200c197810 */ /* 0x000fe40007ffe1ff */
[----:B------:R-:W-:Y:S02]  /*6640*/  LOP3.LUT R12, R24, 0x1, RZ, 0xc0, !PT ;  /* 0x00000001180c7812 */ /* 0x000fe400078ec0ff */
[----:B------:R-:W-:Y:S01]  /*6650*/  ISETP.NE.U32.AND.EX P4, PT, RZ, RZ, PT, P4 ;  /* 0x000000ffff00720c */ /* 0x000fe20003f85140 */
[----:B------:R-:W5:Y:S01]  /*6660*/  LDG.E R24, desc[UR6][R10.64+0x18] ;  /* 0x000018060a187981 */ /* 0x000f62000c1e1900 */
[----:B------:R-:W-:Y:S02]  /*6670*/  IADD3 R13, PT, PT, -R13, 0x20, RZ ;  /* 0x000000200d0d7810 */ /* 0x000fe40007ffe1ff */
[----:B------:R-:W-:-:S02]  /*6680*/  @!P2 LOP3.LUT R0, R0, 0x80000, RZ, 0xfc, !PT ;  /* 0x000800000000a812 */ /* 0x000fc400078efcff */
[--C-:B------:R-:W-:Y:S02]  /*6690*/  SHF.R.U64 R25, R8, R25, R9.reuse ;  /* 0x0000001908197219 */ /* 0x100fe40000001209 */
[----:B------:R-:W-:Y:S02]  /*66a0*/  ISETP.NE.U32.AND P2, PT, R12, 0x1, PT ;  /* 0x000000010c00780c */ /* 0x000fe40003f45070 */
[----:B------:R-:W-:Y:S02]  /*66b0*/  SHF.R.U64 R12, R8, R13, R9 ;  /* 0x0000000d080c7219 */ /* 0x000fe40000001209 */
[----:B------:R-:W-:Y:S02]  /*66c0*/  LOP3.LUT R13, R25, 0x1, RZ, 0xc0, !PT ;  /* 0x00000001190d7812 */ /* 0x000fe400078ec0ff */
[----:B------:R-:W-:Y:S02]  /*66d0*/  ISETP.NE.U32.AND.EX P5, PT, RZ, RZ, PT, P5 ;  /* 0x000000ffff00720c */ /* 0x000fe40003fa5150 */
[----:B------:R-:W-:-:S02]  /*66e0*/  @!P3 LOP3.LUT R0, R0, 0x100000, RZ, 0xfc, !PT ;  /* 0x001000000000b812 */ /* 0x000fc400078efcff */
[----:B------:R-:W-:Y:S02]  /*66f0*/  LOP3.LUT R12, R12, 0x1, RZ, 0xc0, !PT ;  /* 0x000000010c0c7812 */ /* 0x000fe400078ec0ff */
[----:B------:R-:W-:Y:S02]  /*6700*/  ISETP.NE.U32.AND.EX P6, PT, RZ, RZ, PT, P6 ;  /* 0x000000ffff00720c */ /* 0x000fe40003fc5160 */
[----:B------:R-:W-:Y:S02]  /*6710*/  ISETP.NE.U32.AND P3, PT, R13, 0x1, PT ;  /* 0x000000010d00780c */ /* 0x000fe40003f65070 */
[----:B------:R-:W-:Y:S01]  /*6720*/  @!P4 LOP3.LUT R0, R0, 0x200000, RZ, 0xfc, !PT ;  /* 0x002000000000c812 */ /* 0x000fe200078efcff */
[----:B------:R-:W5:Y:S01]  /*6730*/  LDG.E R13, desc[UR6][R10.64+0x14] ;  /* 0x000014060a0d7981 */ /* 0x000f62000c1e1900 */
[----:B------:R-:W-:-:S03]  /*6740*/  ISETP.NE.U32.AND P4, PT, R12, 0x1, PT ;  /* 0x000000010c00780c */ /* 0x000fc60003f85070 */
[----:B------:R-:W5:Y:S01]  /*6750*/  LDG.E R12, desc[UR6][R10.64+0x10] ;  /* 0x000010060a0c7981 */ /* 0x000f62000c1e1900 */
[----:B------:R-:W-:-:S04]  /*6760*/  @!P5 LOP3.LUT R0, R0, 0x400000, RZ, 0xfc, !PT ;  /* 0x004000000000d812 */ /* 0x000fc800078efcff */
[----:B------:R-:W-:Y:S02]  /*6770*/  @!P6 LOP3.LUT R0, R0, 0x800000, RZ, 0xfc, !PT ;  /* 0x008000000000e812 */ /* 0x000fe400078efcff */
[----:B------:R-:W-:-:S13]  /*6780*/  ISETP.NE.U32.AND.EX P0, PT, RZ, RZ, PT, P0 ;  /* 0x000000ffff00720c */ /* 0x000fda0003f05100 */
[----:B------:R-:W-:Y:S02]  /*6790*/  @!P0 LOP3.LUT R0, R0, 0x1000000, RZ, 0xfc, !PT ;  /* 0x0100000000008812 */ /* 0x000fe400078efcff */
[----:B--2---:R-:W-:Y:S02]  /*67a0*/  IADD3 R25, PT, PT, -R14, 0x20, RZ ;  /* 0x000000200e197810 */ /* 0x004fe40007ffe1ff */
[----:B---3--:R-:W-:Y:S02]  /*67b0*/  IADD3 R27, PT, PT, -R15, 0x20, RZ ;  /* 0x000000200f1b7810 */ /* 0x008fe40007ffe1ff */
[C-C-:B------:R-:W-:Y:S01]  /*67c0*/  SHF.R.U64 R25, R8.reuse, R25, R9.reuse ;  /* 0x0000001908197219 */ /* 0x140fe20000001209 */
[----:B------:R-:W2:Y:S01]  /*67d0*/  LDG.E R15, desc[UR6][R10.64+0xc] ;  /* 0x00000c060a0f7981 */ /* 0x000ea2000c1e1900 */
[----:B------:R-:W-:Y:S02]  /*67e0*/  SHF.R.U64 R14, R8, R27, R9 ;  /* 0x0000001b080e7219 */ /* 0x000fe40000001209 */
[----:B------:R-:W-:-:S02]  /*67f0*/  LOP3.LUT R25, R25, 0x1, RZ, 0xc0, !PT ;  /* 0x0000000119197812 */ /* 0x000fc400078ec0ff */
[----:B------:R-:W-:Y:S02]  /*6800*/  LOP3.LUT R14, R14, 0x1, RZ, 0xc0, !PT ;  /* 0x000000010e0e7812 */ /* 0x000fe400078ec0ff */
[----:B------:R-:W-:Y:S02]  /*6810*/  ISETP.NE.U32.AND P5, PT, R25, 0x1, PT ;  /* 0x000000011900780c */ /* 0x000fe40003fa5070 */
[----:B------:R-:W-:Y:S02]  /*6820*/  ISETP.NE.U32.AND P6, PT, R14, 0x1, PT ;  /* 0x000000010e00780c */ /* 0x000fe40003fc5070 */
[----:B------:R-:W3:Y:S01]  /*6830*/  LDG.E R14, desc[UR6][R10.64+0x8] ;  /* 0x000008060a0e7981 */ /* 0x000ee2000c1e1900 */
[----:B----4-:R-:W-:-:S03]  /*6840*/  IADD3 R25, PT, PT, -R16, 0x20, RZ ;  /* 0x0000002010197810 */ /* 0x010fc60007ffe1ff */
[----:B------:R-:W4:Y:S01]  /*6850*/  LDG.E R16, desc[UR6][R10.64+0x4] ;  /* 0x000004060a107981 */ /* 0x000f22000c1e1900 */
[C-C-:B------:R-:W-:Y:S02]  /*6860*/  SHF.R.U64 R26, R8.reuse, R25, R9.reuse ;  /* 0x00000019081a7219 */ /* 0x140fe40000001209 */
[----:B-----5:R-:W-:Y:S02]  /*6870*/  IADD3 R25, PT, PT, -R17, 0x20, RZ ;  /* 0x0000002011197810 */ /* 0x020fe40007ffe1ff */
[----:B------:R-:W5:Y:S02]  /*6880*/  LDG.E R17, desc[UR6][R10.64] ;  /* 0x000000060a117981 */ /* 0x000f64000c1e1900 */
[----:B------:R-:W-:Y:S02]  /*6890*/  SHF.R.U64 R25, R8, R25, R9 ;  /* 0x0000001908197219 */ /* 0x000fe40000001209 */
[----:B------:R-:W-:Y:S02]  /*68a0*/  LOP3.LUT R26, R26, 0x1, RZ, 0xc0, !PT ;  /* 0x000000011a1a7812 */ /* 0x000fe400078ec0ff */
[----:B------:R-:W-:-:S02]  /*68b0*/  LOP3.LUT R27, R25, 0x1, RZ, 0xc0, !PT ;  /* 0x00000001191b7812 */ /* 0x000fc400078ec0ff */
[----:B------:R-:W5:Y:S01]  /*68c0*/  LDG.E R25, desc[UR6][R10.64+0x44] ;  /* 0x000044060a197981 */ /* 0x000f62000c1e1900 */
[----:B------:R-:W-:-:S03]  /*68d0*/  ISETP.NE.U32.AND P0, PT, R26, 0x1, PT ;  /* 0x000000011a00780c */ /* 0x000fc60003f05070 */
[----:B------:R0:W5:Y:S02]  /*68e0*/  LDG.E R26, desc[UR6][R10.64+0x40] ;  /* 0x000040060a1a7981 */ /* 0x000164000c1e1900 */
[----:B0-----:R-:W-:Y:S02]  /*68f0*/  IMAD.U32 R10, RZ, RZ, UR10 ;  /* 0x0000000aff0a7e24 */ /* 0x001fe4000f8e00ff */
[----:B------:R-:W-:-:S06]  /*6900*/  IMAD.U32 R11, RZ, RZ, UR11 ;  /* 0x0000000bff0b7e24 */ /* 0x000fcc000f8e00ff */
[----:B------:R-:W5:Y:S01]  /*6910*/  LDG.E.64 R10, desc[UR6][R10.64] ;  /* 0x000000060a0a7981 */ /* 0x000f62000c1e1b00 */
[----:B------:R-:W-:Y:S02]  /*6920*/  ISETP.NE.U32.AND.EX P1, PT, RZ, RZ, PT, P1 ;  /* 0x000000ffff00720c */ /* 0x000fe40003f25110 */
[----:B------:R-:W-:-:S11]  /*6930*/  ISETP.NE.U32.AND.EX P2, PT, RZ, RZ, PT, P2 ;  /* 0x000000ffff00720c */ /* 0x000fd60003f45120 */
[----:B------:R-:W-:Y:S02]  /*6940*/  @!P1 LOP3.LUT R0, R0, 0x2000000, RZ, 0xfc, !PT ;  /* 0x0200000000009812 */ /* 0x000fe400078efcff */
[----:B------:R-:W-:Y:S02]  /*6950*/  ISETP.NE.U32.AND P1, PT, R27, 0x1, PT ;  /* 0x000000011b00780c */ /* 0x000fe40003f25070 */
[----:B------:R-:W-:Y:S02]  /*6960*/  IADD3 R19, PT, PT, -R19, 0x20, RZ ;  /* 0x0000002013137810 */ /* 0x000fe40007ffe1ff */
[----:B------:R-:W-:Y:S02]  /*6970*/  IADD3 R27, PT, PT, -R18, 0x20, RZ ;  /* 0x00000020121b7810 */ /* 0x000fe40007ffe1ff */
[C-C-:B------:R-:W-:Y:S02]  /*6980*/  SHF.R.U64 R18, R8.reuse, R19, R9.reuse ;  /* 0x0000001308127219 */ /* 0x140fe40000001209 */
[----:B------:R-:W-:-:S02]  /*6990*/  SHF.R.U64 R27, R8, R27, R9 ;  /* 0x0000001b081b7219 */ /* 0x000fc40000001209 */
[----:B------:R-:W-:Y:S02]  /*69a0*/  ISETP.NE.U32.AND.EX P6, PT, RZ, RZ, PT, P6 ;  /* 0x000000ffff00720c */ /* 0x000fe40003fc5160 */
[----:B------:R-:W-:Y:S02]  /*69b0*/  LOP3.LUT R19, R27, 0x1, RZ, 0xc0, !PT ;  /* 0x000000011b137812 */ /* 0x000fe400078ec0ff */
[----:B------:R-:W-:Y:S02]  /*69c0*/  ISETP.NE.U32.AND.EX P0, PT, RZ, RZ, PT, P0 ;  /* 0x000000ffff00720c */ /* 0x000fe40003f05100 */
[----:B------:R-:W-:Y:S02]  /*69d0*/  LOP3.LUT R18, R18, 0x1, RZ, 0xc0, !PT ;  /* 0x0000000112127812 */ /* 0x000fe400078ec0ff */
[----:B------:R-:W-:Y:S02]  /*69e0*/  @!P2 LOP3.LUT R0, R0, 0x4000000, RZ, 0xfc, !PT ;  /* 0x040000000000a812 */ /* 0x000fe400078efcff */
[----:B------:R-:W-:-:S02]  /*69f0*/  ISETP.NE.U32.AND P2, PT, R19, 0x1, PT ;  /* 0x000000011300780c */ /* 0x000fc40003f45070 */
[----:B------:R-:W-:Y:S02]  /*6a00*/  SEL R19, RZ, 0x1, P6 ;  /* 0x00000001ff137807 */ /* 0x000fe40003000000 */
[----:B------:R-:W-:Y:S02]  /*6a10*/  ISETP.NE.U32.AND P6, PT, R18, 0x1, PT ;  /* 0x000000011200780c */ /* 0x000fe40003fc5070 */
[----:B------:R-:W-:-:S04]  /*6a20*/  IADD3 R27, PT, PT, -R20, 0x20, RZ ;  /* 0x00000020141b7810 */ /* 0x000fc80007ffe1ff */
[----:B------:R-:W-:Y:S02]  /*6a30*/  SHF.R.U64 R18, R8, R27, R9 ;  /* 0x0000001b08127219 */ /* 0x000fe40000001209 */
[----:B------:R-:W-:Y:S02]  /*6a40*/  ISETP.NE.U32.AND.EX P1, PT, RZ, RZ, PT, P1 ;  /* 0x000000ffff00720c */ /* 0x000fe40003f25110 */
[----:B------:R-:W-:Y:S02]  /*6a50*/  LOP3.LUT R18, R18, 0x1, RZ, 0xc0, !PT ;  /* 0x0000000112127812 */ /* 0x000fe400078ec0ff */
[----:B------:R-:W-:Y:S02]  /*6a60*/  @!P0 LOP3.LUT R19, R19, 0x2, RZ, 0xfc, !PT ;  /* 0x0000000213138812 */ /* 0x000fe400078efcff */
[----:B------:R-:W-:Y:S02]  /*6a70*/  ISETP.NE.U32.AND.EX P2, PT, RZ, RZ, PT, P2 ;  /* 0x000000ffff00720c */ /* 0x000fe40003f45120 */
[----:B------:R-:W-:-:S02]  /*6a80*/  ISETP.NE.U32.AND P0, PT, R18, 0x1, PT ;  /* 0x000000011200780c */ /* 0x000fc40003f05070 */
[----:B------:R-:W-:Y:S02]  /*6a90*/  ISETP.NE.U32.AND.EX P6, PT, RZ, RZ, PT, P6 ;  /* 0x000000ffff00720c */ /* 0x000fe40003fc5160 */
[----:B------:R-:W-:-:S04]  /*6aa0*/  IADD3 R21, PT, PT, -R21, 0x20, RZ ;  /* 0x0000002015157810 */ /* 0x000fc80007ffe1ff */
[--C-:B------:R-:W-:Y:S02]  /*6ab0*/  SHF.R.U64 R18, R8, R21, R9.reuse ;  /* 0x0000001508127219 */ /* 0x100fe40000001209 */
[----:B------:R-:W-:Y:S02]  /*6ac0*/  IADD3 R23, PT, PT, -R23, 0x20, RZ ;  /* 0x0000002017177810 */ /* 0x000fe40007ffe1ff */
[----:B------:R-:W-:Y:S02]  /*6ad0*/  LOP3.LUT R18, R18, 0x1, RZ, 0xc0, !PT ;  /* 0x0000000112127812 */ /* 0x000fe400078ec0ff */
[----:B------:R-:W-:Y:S02]  /*6ae0*/  SHF.R.U64 R20, R8, R23, R9 ;  /* 0x0000001708147219 */ /* 0x000fe40000001209 */
[----:B------:R-:W-:Y:S02]  /*6af0*/  IADD3 R21, PT, PT, -R22, 0x20, RZ ;  /* 0x0000002016157810 */ /* 0x000fe40007ffe1ff */
[----:B------:R-:W-:-:S02]  /*6b00*/  @!P1 LOP3.LUT R19, R19, 0x4, RZ, 0xfc, !PT ;  /* 0x0000000413139812 */ /* 0x000fc400078efcff */
[----:B------:R-:W-:Y:S02]  /*6b10*/  ISETP.NE.U32.AND.EX P0, PT, RZ, RZ, PT, P0 ;  /* 0x000000ffff00720c */ /* 0x000fe40003f05100 */
[----:B------:R-:W-:Y:S02]  /*6b20*/  ISETP.NE.U32.AND P1, PT, R18, 0x1, PT ;  /* 0x000000011200780c */ /* 0x000fe40003f25070 */
[----:B------:R-:W-:Y:S02]  /*6b30*/  LOP3.LUT R20, R20, 0x1, RZ, 0xc0, !PT ;  /* 0x0000000114147812 */ /* 0x000fe400078ec0ff */
[----:B------:R-:W-:Y:S02]  /*6b40*/  IADD3 R23, PT, PT, -R24, 0x20, RZ ;  /* 0x0000002018177810 */ /* 0x000fe40007ffe1ff */
[----:B------:R-:W-:Y:S02]  /*6b50*/  SHF.R.U64 R18, R8, R21, R9 ;  /* 0x0000001508127219 */ /* 0x000fe40000001209 */
[----:B------:R-:W-:-:S02]  /*6b60*/  @!P2 LOP3.LUT R19, R19, 0x8, RZ, 0xfc, !PT ;  /* 0x000000081313a812 */ /* 0x000fc400078efcff */
[----:B------:R-:W-:Y:S02]  /*6b70*/  ISETP.NE.U32.AND P2, PT, R20, 0x1, PT ;  /* 0x000000011400780c */ /* 0x000fe40003f45070 */
[----:B------:R-:W-:Y:S02]  /*6b80*/  ISETP.NE.U32.AND.EX P1, PT, RZ, RZ, PT, P1 ;  /* 0x000000ffff00720c */ /* 0x000fe40003f25110 */
[----:B------:R-:W-:Y:S02]  /*6b90*/  LOP3.LUT R18, R18, 0x1, RZ, 0xc0, !PT ;  /* 0x0000000112127812 */ /* 0x000fe400078ec0ff */
[----:B------:R-:W-:Y:S02]  /*6ba0*/  SHF.R.U64 R23, R8, R23, R9 ;  /* 0x0000001708177219 */ /* 0x000fe40000001209 */
[----:B------:R-:W-:Y:S02]  /*6bb0*/  IADD3 R13, PT, PT, -R13, 0x20, RZ ;  /* 0x000000200d0d7810 */ /* 0x000fe40007ffe1ff */
[----:B------:R-:W-:-:S02]  /*6bc0*/  @!P6 LOP3.LUT R19, R19, 0x10, RZ, 0xfc, !PT ;  /* 0x000000101313e812 */ /* 0x000fc400078efcff */
[----:B------:R-:W-:Y:S02]  /*6bd0*/  IADD3 R21, PT, PT, -R12, 0x20, RZ ;  /* 0x000000200c157810 */ /* 0x000fe40007ffe1ff */
[----:B------:R-:W-:Y:S02]  /*6be0*/  ISETP.NE.U32.AND.EX P2, PT, RZ, RZ, PT, P2 ;  /* 0x000000ffff00720c */ /* 0x000fe40003f45120 */
[----:B------:R-:W-:Y:S02]  /*6bf0*/  ISETP.NE.U32.AND P6, PT, R18, 0x1, PT ;  /* 0x000000011200780c */ /* 0x000fe40003fc5070 */
[----:B------:R-:W-:Y:S02]  /*6c00*/  LOP3.LUT R12, R23, 0x1, RZ, 0xc0, !PT ;  /* 0x00000001170c7812 */ /* 0x000fe400078ec0ff */
[----:B------:R-:W-:Y:S02]  /*6c10*/  SHF.R.U64 R13, R8, R13, R9 ;  /* 0x0000000d080d7219 */ /* 0x000fe40000001209 */
[----:B------:R-:W-:-:S02]  /*6c20*/  @!P0 LOP3.LUT R19, R19, 0x20, RZ, 0xfc, !PT ;  /* 0x0000002013138812 */ /* 0x000fc400078efcff */
[----:B------:R-:W-:Y:S02]  /*6c30*/  ISETP.NE.U32.AND P0, PT, R12, 0x1, PT ;  /* 0x000000010c00780c */ /* 0x000fe40003f05070 */
[----:B------:R-:W-:Y:S02]  /*6c40*/  ISETP.NE.U32.AND.EX P6, PT, RZ, RZ, PT, P6 ;  /* 0x000000ffff00720c */ /* 0x000fe40003fc5160 */
[----:B------:R-:W-:Y:S02]  /*6c50*/  LOP3.LUT R13, R13, 0x1, RZ, 0xc0, !PT ;  /* 0x000000010d0d7812 */ /* 0x000fe400078ec0ff */
[----:B------:R-:W-:Y:S02]  /*6c60*/  SHF.R.U64 R12, R8, R21, R9 ;  /* 0x00000015080c7219 */ /* 0x000fe40000001209 */
[----:B------:R-:W-:Y:S02]  /*6c70*/  @!P1 LOP3.LUT R19, R19, 0x40, RZ, 0xfc, !PT ;  /* 0x0000004013139812 */ /* 0x000fe400078efcff */
[----:B------:R-:W-:-:S02]  /*6c80*/  ISETP.NE.U32.AND.EX P0, PT, RZ, RZ, PT, P0 ;  /* 0x000000ffff00720c */ /* 0x000fc40003f05100 */
[----:B------:R-:W-:Y:S02]  /*6c90*/  ISETP.NE.U32.AND P1, PT, R13, 0x1, PT ;  /* 0x000000010d00780c */ /* 0x000fe40003f25070 */
[----:B------:R-:W-:Y:S02]  /*6ca0*/  LOP3.LUT R12, R12, 0x1, RZ, 0xc0, !PT ;  /* 0x000000010c0c7812 */ /* 0x000fe400078ec0ff */
[----:B------:R-:W-:Y:S02]  /*6cb0*/  @!P2 LOP3.LUT R19, R19, 0x80, RZ, 0xfc, !PT ;  /* 0x000000801313a812 */ /* 0x000fe400078efcff */
[----:B------:R-:W-:Y:S02]  /*6cc0*/  ISETP.NE.U32.AND P2, PT, R12, 0x1, PT ;  /* 0x000000010c00780c */ /* 0x000fe40003f45070 */
[----:B------:R-:W-:Y:S02]  /*6cd0*/  ISETP.NE.U32.AND.EX P1, PT, RZ, RZ, PT, P1 ;  /* 0x000000ffff00720c */ /* 0x000fe40003f25110 */
[----:B------:R-:W-:-:S02]  /*6ce0*/  @!P6 LOP3.LUT R19, R19, 0x100, RZ, 0xfc, !PT ;  /* 0x000001001313e812 */ /* 0x000fc400078efcff */
[----:B------:R-:W-:Y:S02]  /*6cf0*/  ISETP.NE.U32.AND.EX P2, PT, RZ, RZ, PT, P2 ;  /* 0x000000ffff00720c */ /* 0x000fe40003f45120 */
[----:B------:R-:W-:Y:S02]  /*6d00*/  @!P0 LOP3.LUT R19, R19, 0x200, RZ, 0xfc, !PT ;  /* 0x0000020013138812 */ /* 0x000fe400078efcff */
[----:B------:R-:W-:-:S05]  /*6d10*/  ISETP.NE.U32.AND.EX P3, PT, RZ, RZ, PT, P3 ;  /* 0x000000ffff00720c */ /* 0x000fca0003f65130 */
[----:B------:R-:W-:-:S04]  /*6d20*/  @!P1 LOP3.LUT R19, R19, 0x400, RZ, 0xfc, !PT ;  /* 0x0000040013139812 */ /* 0x000fc800078efcff */
[----:B------:R-:W-:Y:S02]  /*6d30*/  @!P2 LOP3.LUT R19, R19, 0x800, RZ, 0xfc, !PT ;  /* 0x000008001313a812 */ /* 0x000fe400078efcff */
[----:B------:R-:W-:Y:S02]  /*6d40*/  ISETP.NE.U32.AND.EX P4, PT, RZ, RZ, PT, P4 ;  /* 0x000000ffff00720c */ /* 0x000fe40003f85140 */
[----:B------:R-:W-:Y:S02]  /*6d50*/  ISETP.NE.U32.AND.EX P5, PT, RZ, RZ, PT, P5 ;  /* 0x000000ffff00720c */ /* 0x000fe40003fa5150 */
[----:B------:R-:W-:-:S09]  /*6d60*/  @!P3 LOP3.LUT R0, R0, 0x8000000, RZ, 0xfc, !PT ;  /* 0x080000000000b812 */ /* 0x000fd200078efcff */
[----:B------:R-:W-:-:S04]  /*6d70*/  @!P4 LOP3.LUT R0, R0, 0x10000000, RZ, 0xfc, !PT ;  /* 0x100000000000c812 */ /* 0x000fc800078efcff */
[----:B------:R-:W-:Y:S02]  /*6d80*/  @!P5 LOP3.LUT R0, R0, 0x20000000, RZ, 0xfc, !PT ;  /* 0x200000000000d812 */ /* 0x000fe400078efcff */
[----:B--2---:R-:W-:-:S04]  /*6d90*/  IADD3 R15, PT, PT, -R15, 0x20, RZ ;  /* 0x000000200f0f7810 */ /* 0x004fc80007ffe1ff */
[--C-:B------:R-:W-:Y:S02]  /*6da0*/  SHF.R.U64 R15, R8, R15, R9.reuse ;  /* 0x0000000f080f7219 */ /* 0x100fe40000001209 */
[----:B---3--:R-:W-:Y:S02]  /*6db0*/  IADD3 R13, PT, PT, -R14, 0x20, RZ ;  /* 0x000000200e0d7810 */ /* 0x008fe40007ffe1ff */
[----:B------:R-:W-:Y:S02]  /*6dc0*/  LOP3.LUT R14, R15, 0x1, RZ, 0xc0, !PT ;  /* 0x000000010f0e7812 */ /* 0x000fe400078ec0ff */
[----:B------:R-:W-:Y:S02]  /*6dd0*/  SHF.R.U64 R12, R8, R13, R9 ;  /* 0x0000000d080c7219 */ /* 0x000fe40000001209 */
[----:B----4-:R-:W-:Y:S02]  /*6de0*/  IADD3 R15, PT, PT, -R16, 0x20, RZ ;  /* 0x00000020100f7810 */ /* 0x010fe40007ffe1ff */
[----:B------:R-:W-:-:S02]  /*6df0*/  LOP3.LUT R12, R12, 0x1, RZ, 0xc0, !PT ;  /* 0x000000010c0c7812 */ /* 0x000fc400078ec0ff */
[----:B------:R-:W-:Y:S02]  /*6e00*/  ISETP.NE.U32.AND P6, PT, R14, 0x1, PT ;  /* 0x000000010e00780c */ /* 0x000fe40003fc5070 */
[--C-:B------:R-:W-:Y:S02]  /*6e10*/  SHF.R.U64 R13, R8, R15, R9.reuse ;  /* 0x0000000f080d7219 */ /* 0x100fe40000001209 */
[----:B-----5:R-:W-:Y:S02]  /*6e20*/  IADD3 R17, PT, PT, -R17, 0x20, RZ ;  /* 0x0000002011117810 */ /* 0x020fe40007ffe1ff */
[----:B------:R-:W-:Y:S02]  /*6e30*/  ISETP.NE.U32.AND P0, PT, R12, 0x1, PT ;  /* 0x000000010c00780c */ /* 0x000fe40003f05070 */
[----:B------:R-:W-:Y:S02]  /*6e40*/  LOP3.LUT R13, R13, 0x1, RZ, 0xc0, !PT ;  /* 0x000000010d0d7812 */ /* 0x000fe400078ec0ff */
[----:B------:R-:W-:-:S02]  /*6e50*/  SHF.R.U64 R12, R8, R17, R9 ;  /* 0x00000011080c7219 */ /* 0x000fc40000001209 */
[----:B------:R-:W-:Y:S02]  /*6e60*/  ISETP.NE.U32.AND.EX P6, PT, RZ, RZ, PT, P6 ;  /* 0x000000ffff00720c */ /* 0x000fe40003fc5160 */
[----:B------:R-:W-:Y:S02]  /*6e70*/  IADD3 R25, PT, PT, -R25, 0x20, RZ ;  /* 0x0000002019197810 */ /* 0x000fe40007ffe1ff */
[----:B------:R-:W-:Y:S02]  /*6e80*/  ISETP.NE.U32.AND P1, PT, R13, 0x1, PT ;  /* 0x000000010d00780c */ /* 0x000fe40003f25070 */
[----:B------:R-:W-:Y:S02]  /*6e90*/  LOP3.LUT R12, R12, 0x1, RZ, 0xc0, !PT ;  /* 0x000000010c0c7812 */ /* 0x000fe400078ec0ff */
[----:B------:R-:W-:Y:S02]  /*6ea0*/  ISETP.NE.U32.AND.EX P0, PT, RZ, RZ, PT, P0 ;  /* 0x000000ffff00720c */ /* 0x000fe40003f05100 */
[----:B------:R-:W-:-:S02]  /*6eb0*/  IADD3 R13, PT, PT, -R26, 0x20, RZ ;  /* 0x000000201a0d7810 */ /* 0x000fc40007ffe1ff */
[--C-:B------:R-:W-:Y:S02]  /*6ec0*/  SHF.R.U64 R25, R8, R25, R9.reuse ;  /* 0x0000001908197219 */ /* 0x100fe40000001209 */
[----:B------:R-:W-:Y:S02]  /*6ed0*/  ISETP.NE.U32.AND P2, PT, R12, 0x1, PT ;  /* 0x000000010c00780c */ /* 0x000fe40003f45070 */
[----:B------:R-:W-:Y:S02]  /*6ee0*/  SHF.R.U64 R12, R8, R13, R9 ;  /* 0x0000000d080c7219 */ /* 0x000fe40000001209 */
[----:B------:R-:W-:Y:S02]  /*6ef0*/  ISETP.NE.U32.AND.EX P1, PT, RZ, RZ, PT, P1 ;  /* 0x000000ffff00720c */ /* 0x000fe40003f25110 */
[----:B------:R-:W-:Y:S02]  /*6f00*/  LOP3.LUT R13, R25, 0x1, RZ, 0xc0, !PT ;  /* 0x00000001190d7812 */ /* 0x000fe400078ec0ff */
[----:B------:R-:W-:-:S02]  /*6f10*/  ISETP.NE.U32.AND.EX P2, PT, RZ, RZ, PT, P2 ;  /* 0x000000ffff00720c */ /* 0x000fc40003f45120 */
[----:B------:R-:W-:Y:S02]  /*6f20*/  @!P6 LOP3.LUT R19, R19, 0x1000, RZ, 0xfc, !PT ;  /* 0x000010001313e812 */ /* 0x000fe400078efcff */
[----:B------:R-:W-:Y:S02]  /*6f30*/  ISETP.NE.U32.AND P6, PT, R13, 0x1, PT ;  /* 0x000000010d00780c */ /* 0x000fe40003fc5070 */
[----:B------:R-:W-:Y:S02]  /*6f40*/  LOP3.LUT R12, R12, 0x1, RZ, 0xc0, !PT ;  /* 0x000000010c0c7812 */ /* 0x000fe400078ec0ff */
[----:B------:R-:W-:Y:S02]  /*6f50*/  @!P0 LOP3.LUT R19, R19, 0x2000, RZ, 0xfc, !PT ;  /* 0x0000200013138812 */ /* 0x000fe400078efcff */
[----:B------:R-:W-:Y:S02]  /*6f60*/  ISETP.NE.U32.AND P0, PT, R12, 0x1, PT ;  /* 0x000000010c00780c */ /* 0x000fe40003f05070 */
[----:B------:R-:W-:Y:S01]  /*6f70*/  ISETP.NE.U32.AND.EX P6, PT, RZ, RZ, PT, P6 ;  /* 0x000000ffff00720c */ /* 0x000fe20003fc5160 */
[----:B------:R-:W0:Y:S01]  /*6f80*/  LDC.64 R12, c[0x0][0x3d8] ;  /* 0x0000f600ff0c7b82 */ /* 0x000e220000000a00 */
[----:B------:R-:W-:-:S02]  /*6f90*/  @!P1 LOP3.LUT R19, R19, 0x4000, RZ, 0xfc, !PT ;  /* 0x0000400013139812 */ /* 0x000fc400078efcff */
[----:B------:R-:W-:Y:S02]  /*6fa0*/  ISETP.NE.U32.AND.EX P0, PT, RZ, RZ, PT, P0 ;  /* 0x000000ffff00720c */ /* 0x000fe40003f05100 */
[----:B------:R-:W-:-:S04]  /*6fb0*/  @!P2 LOP3.LUT R19, R19, 0x8000, RZ, 0xfc, !PT ;  /* 0x000080001313a812 */ /* 0x000fc800078efcff */
[----:B------:R-:W-:-:S03]  /*6fc0*/  LOP3.LUT R17, R11, R19, RZ, 0x3c, !PT ;  /* 0x000000130b117212 */ /* 0x000fc600078e3cff */
[----:B------:R-:W-:Y:S02]  /*6fd0*/  @!P6 LOP3.LUT R0, R0, 0x40000000, RZ, 0xfc, !PT ;  /* 0x400000000000e812 */ /* 0x000fe400078efcff */
[--C-:B------:R-:W-:Y:S02]  /*6fe0*/  SHF.R.U32.HI R11, RZ, 0xa, R17.reuse ;  /* 0x0000000aff0b7819 */ /* 0x100fe40000011611 */
[----:B------:R-:W-:Y:S02]  /*6ff0*/  @!P0 LOP3.LUT R0, R0, 0x80000000, RZ, 0xfc, !PT ;  /* 0x8000000000008812 */ /* 0x000fe400078efcff */
[----:B------:R-:W-:Y:S02]  /*7000*/  SHF.R.U32.HI R16, RZ, 0x6, R17 ;  /* 0x00000006ff107819 */ /* 0x000fe40000011611 */
[----:B------:R-:W-:Y:S02]  /*7010*/  LOP3.LUT R11, R11, 0x20, RZ, 0xc0, !PT ;  /* 0x000000200b0b7812 */ /* 0x000fe400078ec0ff */
[----:B------:R-:W-:-:S02]  /*7020*/  LOP3.LUT R0, R10, R0, RZ, 0x3c, !PT ;  /* 0x000000000a007212 */ /* 0x000fc400078e3cff */
[--C-:B------:R-:W-:Y:S02]  /*7030*/  SHF.R.U32.HI R18, RZ, 0x4, R17.reuse ;  /* 0x00000004ff127819 */ /* 0x100fe40000011611 */
[----:B------:R-:W-:Y:S02]  /*7040*/  LOP3.LUT R16, R11, 0x10, R16, 0xf8, !PT ;  /* 0x000000100b107812 */ /* 0x000fe400078ef810 */
[C-C-:B------:R-:W-:Y:S02]  /*7050*/  SHF.R.U64 R21, R0.reuse, 0x1e, R17.reuse ;  /* 0x0000001e00157819 */ /* 0x140fe40000001211 */
[--C-:B------:R-:W-:Y:S02]  /*7060*/  SHF.R.U64 R11, R0, 0x1f, R17.reuse ;  /* 0x0000001f000b7819 */ /* 0x100fe40000001211 */
[----:B------:R-:W-:Y:S02]  /*7070*/  LOP3.LUT R18, R18, 0x20, RZ, 0xc0, !PT ;  /* 0x0000002012127812 */ /* 0x000fe400078ec0ff */
[----:B------:R-:W-:-:S02]  /*7080*/  SHF.R.U32.HI R19, RZ, 0xb, R17 ;  /* 0x0000000bff137819 */ /* 0x000fc40000011611 */
[--C-:B------:R-:W-:Y:S02]  /*7090*/  SHF.R.U64 R14, R0, 0x1a, R17.reuse ;  /* 0x0000001a000e7819 */ /* 0x100fe40000001211 */
[----:B------:R-:W-:Y:S02]  /*70a0*/  LOP3.LUT R21, R21, 0x20, RZ, 0xc0, !PT ;  /* 0x0000002015157812 */ /* 0x000fe400078ec0ff */
[----:B------:R-:W-:Y:S02]  /*70b0*/  LOP3.LUT R11, R11, 0xe, RZ, 0xc0, !PT ;  /* 0x0000000e0b0b7812 */ /* 0x000fe400078ec0ff */
[--C-:B------:R-:W-:Y:S02]  /*70c0*/  SHF.R.U32.HI R10, RZ, 0x5, R17.reuse ;  /* 0x00000005ff0a7819 */ /* 0x100fe40000011611 */
[----:B------:R-:W-:Y:S02]  /*70d0*/  LOP3.LUT R15, R18, 0x10, R17, 0xf8, !PT ;  /* 0x00000010120f7812 */ /* 0x000fe400078ef811 */
[----:B------:R-:W-:-:S02]  /*70e0*/  LOP3.LUT R16, R16, 0xf, R19, 0xf8, !PT ;  /* 0x0000000f10107812 */ /* 0x000fc400078ef813 */
[----:B------:R-:W-:Y:S02]  /*70f0*/  LOP3.LUT R14, R21, 0x10, R14, 0xf8, !PT ;  /* 0x00000010150e7812 */ /* 0x000fe400078ef80e */
[----:B------:R-:W-:Y:S02]  /*7100*/  LEA.HI R11, R0, R11, RZ, 0x1 ;  /* 0x0000000b000b7211 */ /* 0x000fe400078f08ff */
[----:B------:R-:W-:Y:S02]  /*7110*/  LOP3.LUT R15, R15, 0xf, R10, 0xf8, !PT ;  /* 0x0000000f0f0f7812 */ /* 0x000fe400078ef80a */
[----:B0-----:R-:W-:Y:S02]  /*7120*/  LEA R10, P0, R16, R12, 0x2 ;  /* 0x0000000c100a7211 */ /* 0x001fe400078010ff */
[----:B------:R-:W-:Y:S02]  /*7130*/  LOP3.LUT R14, R14, R11, RZ, 0xfc, !PT ;  /* 0x0000000b0e0e7212 */ /* 0x000fe400078efcff */
[----:B------:R-:W-:-:S02]  /*7140*/  LEA.HI.X R11, R16, R13, RZ, 0x2, P0 ;  /* 0x0000000d100b7211 */ /* 0x000fc400000f14ff */
[CC--:B------:R-:W-:Y:S02]  /*7150*/  LEA R20, P1, R15.reuse, R12.reuse, 0x2 ;  /* 0x0000000c0f147211 */ /* 0x0c0fe400078210ff */
[C---:B------:R-:W-:Y:S02]  /*7160*/  LEA R18, P0, R14.reuse, R12, 0x2 ;  /* 0x0000000c0e127211 */ /* 0x040fe400078010ff */
[-C--:B------:R-:W-:Y:S02]  /*7170*/  LEA.HI.X R21, R15, R13.reuse, RZ, 0x2, P1 ;  /* 0x0000000d0f157211 */ /* 0x080fe400008f14ff */
[----:B------:R-:W-:Y:S01]  /*7180*/  LEA.HI.X R19, R14, R13, RZ, 0x2, P0 ;  /* 0x0000000d0e137211 */ /* 0x000fe200000f14ff */
[----:B------:R0:W2:Y:S04]  /*7190*/  LDG.E R15, desc[UR6][R10.64] ;  /* 0x000000060a0f7981 */ /* 0x0000a8000c1e1900 */
[----:B------:R-:W3:Y:S04]  /*71a0*/  LDG.E R14, desc[UR6][R20.64+0x100] ;  /* 0x00010006140e7981 */ /* 0x000ee8000c1e1900 */
[----:B------:R1:W4:Y:S01]  /*71b0*/  LDG.E R16, desc[UR6][R18.64+0x200] ;  /* 0x0002000612107981 */ /* 0x000322000c1e1900 */
[----:B------:R-:W-:-:S02]  /*71c0*/  SHF.R.U64 R25, R0, 0x12, R17 ;  /* 0x0000001200197819 */ /* 0x000fc40000001211 */
[C-C-:B------:R-:W-:Y:S02]  /*71d0*/  SHF.R.U64 R24, R0.reuse, 0x18, R17.reuse ;  /* 0x0000001800187819 */ /* 0x140fe40000001211 */
[C-C-:B------:R-:W-:Y:S02]  /*71e0*/  SHF.R.U64 R26, R0.reuse, 0xc, R17.reuse ;  /* 0x0000000c001a7819 */ /* 0x140fe40000001211 */
[C-C-:B------:R-:W-:Y:S02]  /*71f0*/  SHF.R.U64 R22, R0.reuse, 0xe, R17.reuse ;  /* 0x0000000e00167819 */ /* 0x140fe40000001211 */
[----:B------:R-:W-:Y:S02]  /*7200*/  LOP3.LUT R25, R25, 0x20, RZ, 0xc0, !PT ;  /* 0x0000002019197812 */ /* 0x000fe400078ec0ff */
[----:B------:R-:W-:Y:S02]  /*7210*/  SHF.R.U64 R23, R0, 0x14, R17 ;  /* 0x0000001400177819 */ /* 0x000fe40000001211 */
[----:B------:R-:W-:-:S02]  /*7220*/  LOP3.LUT R24, R24, 0x20, RZ, 0xc0, !PT ;  /* 0x0000002018187812 */ /* 0x000fc400078ec0ff */
[--C-:B0-----:R-:W-:Y:S02]  /*7230*/  SHF.R.U64 R11, R0, 0x8, R17.reuse ;  /* 0x00000008000b7819 */ /* 0x101fe40000001211 */
[----:B-1----:R-:W-:Y:S02]  /*7240*/  LOP3.LUT R18, R26, 0x20, RZ, 0xc0, !PT ;  /* 0x000000201a127812 */ /* 0x002fe400078ec0ff */
[----:B------:R-:W-:Y:S02]  /*7250*/  LOP3.LUT R10, R25, 0x10, R22, 0xf8, !PT ;  /* 0x00000010190a7812 */ /* 0x000fe400078ef816 */
[----:B------:R-:W-:Y:S02]  /*7260*/  SHF.R.U64 R19, R0, 0x13, R17 ;  /* 0x0000001300137819 */ /* 0x000fe40000001211 */
[----:B------:R-:W-:Y:S02]  /*7270*/  LOP3.LUT R23, R24, 0x10, R23, 0xf8, !PT ;  /* 0x0000001018177812 */ /* 0x000fe400078ef817 */
[----:B------:R-:W-:-:S02]  /*7280*/  SHF.R.U64 R20, R0, 0x19, R17 ;  /* 0x0000001900147819 */ /* 0x000fc40000001211 */
[----:B------:R-:W-:Y:S02]  /*7290*/  SHF.R.U64 R22, R0, 0x6, R17 ;  /* 0x0000000600167819 */ /* 0x000fe40000001211 */
[----:B------:R-:W-:Y:S02]  /*72a0*/  LOP3.LUT R11, R18, 0x10, R11, 0xf8, !PT ;  /* 0x00000010120b7812 */ /* 0x000fe400078ef80b */
[----:B------:R-:W-:Y:S02]  /*72b0*/  LOP3.LUT R18, R10, 0xf, R19, 0xf8, !PT ;  /* 0x0000000f0a127812 */ /* 0x000fe400078ef813 */
[----:B------:R-:W-:Y:S02]  /*72c0*/  LOP3.LUT R20, R23, 0xf, R20, 0xf8, !PT ;  /* 0x0000000f17147812 */ /* 0x000fe400078ef814 */
[C-C-:B------:R-:W-:Y:S02]  /*72d0*/  SHF.R.U64 R10, R0.reuse, 0xd, R17.reuse ;  /* 0x0000000d000a7819 */ /* 0x140fe40000001211 */
[----:B------:R-:W-:-:S02]  /*72e0*/  SHF.R.U64 R19, R0, 0x2, R17 ;  /* 0x0000000200137819 */ /* 0x000fc40000001211 */
[----:B------:R-:W-:Y:S02]  /*72f0*/  LOP3.LUT R22, R22, 0x20, RZ, 0xc0, !PT ;  /* 0x0000002016167812 */ /* 0x000fe400078ec0ff */
[-C--:B------:R-:W-:Y:S02]  /*7300*/  LEA R26, P0, R20, R12.reuse, 0x2 ;  /* 0x0000000c141a7211 */ /* 0x080fe400078010ff */
[----:B------:R-:W-:Y:S02]  /*7310*/  LOP3.LUT R11, R11, 0xf, R10, 0xf8, !PT ;  /* 0x0000000f0b0b7812 */ /* 0x000fe400078ef80a */
[----:B------:R-:W-:Y:S02]  /*7320*/  LEA R24, P1, R18, R12, 0x2 ;  /* 0x0000000c12187211 */ /* 0x000fe400078210ff */
[----:B------:R-:W-:Y:S02]  /*7330*/  LOP3.LUT R19, R22, 0x10, R19, 0xf8, !PT ;  /* 0x0000001016137812 */ /* 0x000fe400078ef813 */
[----:B------:R-:W-:-:S02]  /*7340*/  SHF.R.U64 R10, R0, 0x7, R17 ;  /* 0x00000007000a7819 */ /* 0x000fc40000001211 */
[-C--:B------:R-:W-:Y:S02]  /*7350*/  LEA.HI.X R27, R20, R13.reuse, RZ, 0x2, P0 ;  /* 0x0000000d141b7211 */ /* 0x080fe400000f14ff */
[-C--:B------:R-:W-:Y:S02]  /*7360*/  LEA.HI.X R25, R18, R13.reuse, RZ, 0x2, P1 ;  /* 0x0000000d12197211 */ /* 0x080fe400008f14ff */
[----:B------:R-:W-:Y:S01]  /*7370*/  LOP3.LUT R19, R19, 0xf, R10, 0xf8, !PT ;  /* 0x0000000f13137812 */ /* 0x000fe200078ef80a */
[----:B------:R-:W5:Y:S01]  /*7380*/  LDG.E R26, desc[UR6][R26.64+0x300] ;  /* 0x000300061a1a7981 */ /* 0x000f62000c1e1900 */
[-C--:B------:R-:W-:Y:S02]  /*7390*/  LEA R10, P0, R11, R12.reuse, 0x2 ;  /* 0x0000000c0b0a7211 */ /* 0x080fe400078010ff */
[----:B------:R-:W-:Y:S01]  /*73a0*/  LEA R18, P1, R19, R12, 0x2 ;  /* 0x0000000c13127211 */ /* 0x000fe200078210ff */
[----:B------:R-:W5:Y:S01]  /*73b0*/  LDG.E R24, desc[UR6][R24.64+0x400] ;  /* 0x0004000618187981 */ /* 0x000f62000c1e1900 */
[----:B------:R-:W-:-:S02]  /*73c0*/  LEA.HI.X R11, R11, R13, RZ, 0x2, P0 ;  /* 0x0000000d0b0b7211 */ /* 0x000fc400000f14ff */
[----:B------:R-:W-:Y:S01]  /*73d0*/  LEA.HI.X R19, R19, R13, RZ, 0x2, P1 ;  /* 0x0000000d13137211 */ /* 0x000fe200008f14ff */
[C---:B------:R-:W-:Y:S02]  /*73e0*/  IMAD.SHL.U32 R20, R0.reuse, 0x10, RZ ;  /* 0x0000001000147824 */ /* 0x040fe400078e00ff */
[----:B------:R0:W5:Y:S01]  /*73f0*/  LDG.E R23, desc[UR6][R10.64+0x500] ;  /* 0x000500060a177981 */ /* 0x000162000c1e1900 */
[----:B------:R-:W-:-:S03]  /*7400*/  LOP3.LUT R21, R0, 0x20, RZ, 0xc0, !PT ;  /* 0x0000002000157812 */ /* 0x000fc600078ec0ff */
[----:B------:R-:W5:Y:S01]  /*7410*/  LDG.E R18, desc[UR6][R18.64+0x600] ;  /* 0x0006000612127981 */ /* 0x000f62000c1e1900 */
[----:B------:R-:W-:Y:S02]  /*7420*/  LOP3.LUT R20, R21, 0x10, R20, 0xf8, !PT ;  /* 0x0000001015147812 */ /* 0x000fe400078ef814 */
[----:B------:R-:W-:Y:S01]  /*7430*/  SHF.R.U64 R17, R0, 0x1, R17 ;  /* 0x0000000100117819 */ /* 0x000fe20000001211 */
[----:B0-----:R-:W0:Y:S03]  /*7440*/  LDC.64 R10, c[0x0][0x3d0] ;  /* 0x0000f400ff0a7b82 */ /* 0x001e260000000a00 */
[----:B------:R-:W-:-:S04]  /*7450*/  LOP3.LUT R0, R20, 0xf, R17, 0xf8, !PT ;  /* 0x0000000f14007812 */ /* 0x000fc800078ef811 */
[----:B------:R-:W-:-:S04]  /*7460*/  LEA R28, P0, R0, R12, 0x2 ;  /* 0x0000000c001c7211 */ /* 0x000fc800078010ff */
[----:B------:R-:W-:-:S05]  /*7470*/  LEA.HI.X R29, R0, R13, RZ, 0x2, P0 ;  /* 0x0000000d001d7211 */ /* 0x000fca00000f14ff */
[----:B------:R1:W5:Y:S04]  /*7480*/  LDG.E R19, desc[UR6][R28.64+0x700] ;  /* 0x000700061c137981 */ /* 0x000368000c1e1900 */
[----:B0-----:R-:W5:Y:S04]  /*7490*/  LDG.E R20, desc[UR6][R10.64+0x78] ;  /* 0x000078060a147981 */ /* 0x001f68000c1e1900 */
[----:B------:R-:W5:Y:S04]  /*74a0*/  LDG.E R0, desc[UR6][R10.64+0x74] ;  /* 0x000074060a007981 */ /* 0x000f68000c1e1900 */
[----:B------:R-:W5:Y:S04]  /*74b0*/  LDG.E R21, desc[UR6][R10.64+0x70] ;  /* 0x000070060a157981 */ /* 0x000f68000c1e1900 */
[----:B------:R-:W5:Y:S01]  /*74c0*/  LDG.E R22, desc[UR6][R10.64+0x6c] ;  /* 0x00006c060a167981 */ /* 0x000f62000c1e1900 */
[----:B--2---:R-:W-:-:S04]  /*74d0*/  IMAD.WIDE R12, R15, 0x10000000, RZ ;  /* 0x100000000f0c7825 */ /* 0x004fc800078e02ff */
[----:B---3--:R-:W-:-:S04]  /*74e0*/  IMAD.WIDE R14, R14, 0x1000000, RZ ;  /* 0x010000000e0e7825 */ /* 0x008fc800078e02ff */
[----:B----4-:R-:W-:-:S03]  /*74f0*/  IMAD.WIDE R16, R16, 0x100000, RZ ;  /* 0x0010000010107825 */ /* 0x010fc600078e02ff */
[----:B------:R-:W-:-:S03]  /*7500*/  LOP3.LUT R25, R16, R14, R12, 0xfe, !PT ;  /* 0x0000000e10197212 */ /* 0x000fc600078efe0c */
[----:B------:R-:W2:Y:S01]  /*7510*/  LDG.E R16, desc[UR6][R10.64+0x68] ;  /* 0x000068060a107981 */ /* 0x000ea2000c1e1900 */
[----:B------:R-:W-:-:S03]  /*7520*/  LOP3.LUT R27, R17, R15, R13, 0xfe, !PT ;  /* 0x0000000f111b7212 */ /* 0x000fc600078efe0d */
[----:B------:R-:W3:Y:S01]  /*7530*/  LDG.E R17, desc[UR6][R10.64+0x64] ;  /* 0x000064060a117981 */ /* 0x000ee2000c1e1900 */
[----:B-----5:R-:W-:-:S03]  /*7540*/  IMAD.WIDE R12, R26, 0x10000, RZ ;  /* 0x000100001a0c7825 */ /* 0x020fc600078e02ff */
[----:B------:R-:W4:Y:S01]  /*7550*/  LDG.E R26, desc[UR6][R10.64+0x60] ;  /* 0x000060060a1a7981 */ /* 0x000f22000c1e1900 */
[----:B------:R-:W-:-:S03]  /*7560*/  IMAD.WIDE R14, R24, 0x1000, RZ ;  /* 0x00001000180e7825 */ /* 0x000fc600078e02ff */
[----:B------:R-:W5:Y:S02]  /*7570*/  LDG.E R24, desc[UR6][R10.64+0x7c] ;  /* 0x00007c060a187981 */ /* 0x000f64000c1e1900 */
[----:B-1----:R-:W-:Y:S02]  /*7580*/  LOP3.LUT R29, R15, R13, R27, 0xfe, !PT ;  /* 0x0000000d0f1d7212 */ /* 0x002fe400078efe1b */
[----:B------:R-:W5:Y:S01]  /*7590*/  LDG.E R27, desc[UR6][R10.64+0x5c] ;  /* 0x00005c060a1b7981 */ /* 0x000f62000c1e1900 */
[----:B------:R-:W-:Y:S01]  /*75a0*/  LOP3.LUT R25, R14, R12, R25, 0xfe, !PT ;  /* 0x0000000c0e197212 */ /* 0x000fe200078efe19 */
[----:B------:R-:W-:Y:S02]  /*75b0*/  IMAD.WIDE R12, R23, 0x100, RZ ;  /* 0x00000100170c7825 */ /* 0x000fe400078e02ff */
[----:B------:R-:W5:Y:S02]  /*75c0*/  LDG.E R23, desc[UR6][R10.64+0x4c] ;  /* 0x00004c060a177981 */ /* 0x000f64000c1e1900 */
[----:B------:R-:W-:-:S03]  /*75d0*/  IMAD.WIDE R14, R18, 0x10, RZ ;  /* 0x00000010120e7825 */ /* 0x000fc600078e02ff */
[----:B------:R-:W-:-:S03]  /*75e0*/  LOP3.LUT R18, R14, R12, R25, 0xfe, !PT ;  /* 0x0000000c0e127212 */ /* 0x000fc600078efe19 */
[----:B------:R-:W5:Y:S04]  /*75f0*/  LDG.E R14, desc[UR6][R10.64+0x58] ;  /* 0x000058060a0e7981 */ /* 0x000f68000c1e1900 */
[----:B------:R-:W5:Y:S01]  /*7600*/  LDG.E R12, desc[UR6][R10.64+0x50] ;  /* 0x000050060a0c7981 */ /* 0x000f62000c1e1900 */
[----:B------:R-:W-:-:S03]  /*7610*/  LOP3.LUT R28, R15, R13, R29, 0xfe, !PT ;  /* 0x0000000d0f1c7212 */ /* 0x000fc600078efe1d */
[----:B------:R-:W5:Y:S01]  /*7620*/  LDG.E R13, desc[UR6][R10.64+0x54] ;  /* 0x000054060a0d7981 */ /* 0x000f62000c1e1900 */
[----:B------:R-:W-:Y:S02]  /*7630*/  SHF.R.S32.HI R15, RZ, 0x1f, R19 ;  /* 0x0000001fff0f7819 */ /* 0x000fe40000011413 */
[----:B------:R-:W-:Y:S01]  /*7640*/  LOP3.LUT R19, R18, R19, RZ, 0xfc, !PT ;  /* 0x0000001312137212 */ /* 0x000fe200078efcff */
[----:B------:R-:W5:Y:S01]  /*7650*/  LDG.E R29, desc[UR6][R10.64] ;  /* 0x000000060a1d7981 */ /* 0x000f62000c1e1900 */
[----:B------:R-:W-:-:S03]  /*7660*/  LOP3.LUT R18, R28, R15, RZ, 0xfc, !PT ;  /* 0x0000000f1c127212 */ /* 0x000fc600078efcff */
[----:B------:R-:W5:Y:S01]  /*7670*/  LDG.E R28, desc[UR6][R10.64+0x10] ;  /* 0x000010060a1c7981 */ /* 0x000f62000c1e1900 */
[----:B------:R-:W-:Y:S02]  /*7680*/  IADD3 R20, PT, PT, -R20, 0x20, RZ ;  /* 0x0000002014147810 */ /* 0x000fe40007ffe1ff */
[----:B------:R-:W-:Y:S02]  /*7690*/  IADD3 R0, PT, PT, -R0, 0x20, RZ ;  /* 0x0000002000007810 */ /* 0x000fe40007ffe1ff */
[C-C-:B------:R-:W-:Y:S02]  /*76a0*/  SHF.R.U64 R15, R19.reuse, R20, R18.reuse ;  /* 0x00000014130f7219 */ /* 0x140fe40000001212 */
[----:B------:R-:W-:Y:S01]  /*76b0*/  SHF.R.U64 R0, R19, R0, R18 ;  /* 0x0000000013007219 */ /* 0x000fe20000001212 */
[----:B------:R-:W5:Y:S01]  /*76c0*/  LDG.E R20, desc[UR6][R10.64+0x44] ;  /* 0x000044060a147981 */ /* 0x000f62000c1e1900 */
[----:B------:R-:W-:Y:S02]  /*76d0*/  IADD3 R21, PT, PT, -R21, 0x20, RZ ;  /* 0x0000002015157810 */ /* 0x000fe40007ffe1ff */
[----:B------:R-:W-:-:S02]  /*76e0*/  LOP3.LUT R15, R15, 0x1, RZ, 0xc0, !PT ;  /* 0x000000010f0f7812 */ /* 0x000fc400078ec0ff */
[----:B------:R-:W-:Y:S02]  /*76f0*/  LOP3.LUT R0, R0, 0x1, RZ, 0xc0, !PT ;  /* 0x0000000100007812 */ /* 0x000fe400078ec0ff */
[----:B------:R-:W-:Y:S02]  /*7700*/  SHF.R.U64 R21, R19, R21, R18 ;  /* 0x0000001513157219 */ /* 0x000fe40000001212 */
[----:B------:R-:W-:Y:S02]  /*7710*/  ISETP.NE.U32.AND P0, PT, R15, 0x1, PT ;  /* 0x000000010f00780c */ /* 0x000fe40003f05070 */
[----:B------:R-:W5:Y:S01]  /*7720*/  LDG.E R15, desc[UR6][R10.64+0x48] ;  /* 0x000048060a0f7981 */ /* 0x000f62000c1e1900 */
[----:B------:R-:W-:Y:S02]  /*7730*/  ISETP.NE.U32.AND P1, PT, R0, 0x1, PT ;  /* 0x000000010000780c */ /* 0x000fe40003f25070 */
[----:B------:R-:W-:Y:S01]  /*7740*/  LOP3.LUT R21, R21, 0x1, RZ, 0xc0, !PT ;  /* 0x0000000115157812 */ /* 0x000fe200078ec0ff */
[----:B------:R-:W5:Y:S03]  /*7750*/  LDG.E R0, desc[UR6][R10.64+0x40] ;  /* 0x000040060a007981 */ /* 0x000f66000c1e1900 */
[----:B------:R-:W-:-:S02]  /*7760*/  ISETP.NE.U32.AND P2, PT, R21, 0x1, PT ;  /* 0x000000011500780c */ /* 0x000fc40003f45070 */
[----:B------:R-:W5:Y:S01]  /*7770*/  LDG.E R21, desc[UR6][R10.64+0x3c] ;  /* 0x00003c060a157981 */ /* 0x000f62000c1e1900 */
[----:B------:R-:W-:-:S04]  /*7780*/  IADD3 R22, PT, PT, -R22, 0x20, RZ ;  /* 0x0000002016167810 */ /* 0x000fc80007ffe1ff */
[----:B------:R-:W-:-:S04]  /*7790*/  SHF.R.U64 R22, R19, R22, R18 ;  /* 0x0000001613167219 */ /* 0x000fc80000001212 */
[----:B------:R-:W-:-:S04]  /*77a0*/  LOP3.LUT R22, R22, 0x1, RZ, 0xc0, !PT ;  /* 0x0000000116167812 */ /* 0x000fc800078ec0ff */
[----:B------:R-:W-:Y:S02]  /*77b0*/  ISETP.NE.U32.AND P3, PT, R22, 0x1, PT ;  /* 0x000000011600780c */ /* 0x000fe40003f65070 */
[----:B------:R-:W5:Y:S01]  /*77c0*/  LDG.E R22, desc[UR6][R10.64+0x38] ;  /* 0x000038060a167981 */ /* 0x000f62000c1e1900 */
[----:B--2---:R-:W-:-:S04]  /*77d0*/  IADD3 R16, PT, PT, -R16, 0x20, RZ ;  /* 0x0000002010107810 */ /* 0x004fc80007ffe1ff */
[----:B------:R-:W-:-:S04]  /*77e0*/  SHF.R.U64 R16, R19, R16, R18 ;  /* 0x0000001013107219 */ /* 0x000fc80000001212 */
[----:B------:R-:W-:-:S04]  /*77f0*/  LOP3.LUT R16, R16, 0x1, RZ, 0xc0, !PT ;  /* 0x0000000110107812 */ /* 0x000fc800078ec0ff */
[----:B------:R-:W-:Y:S02]  /*7800*/  ISETP.NE.U32.AND P5, PT, R16, 0x1, PT ;  /* 0x000000011000780c */ /* 0x000fe40003fa5070 */
[----:B------:R-:W2:Y:S01]  /*7810*/  LDG.E R16, desc[UR6][R10.64+0x34] ;  /* 0x000034060a107981 */ /* 0x000ea2000c1e1900 */
[----:B---3--:R-:W-:-:S04]  /*7820*/  IADD3 R17, PT, PT, -R17, 0x20, RZ ;  /* 0x0000002011117810 */ /* 0x008fc80007ffe1ff */
[----:B------:R-:W-:-:S04]  /*7830*/  SHF.R.U64 R17, R19, R17, R18 ;  /* 0x0000001113117219 */ /* 0x000fc80000001212 */
[----:B------:R-:W-:Y:S02]  /*7840*/  LOP3.LUT R17, R17, 0x1, RZ, 0xc0, !PT ;  /* 0x0000000111117812 */ /* 0x000fe400078ec0ff */
[----:B------:R-:W-:Y:S02]  /*7850*/  ISETP.NE.U32.AND.EX P0, PT, RZ, RZ, PT, P0 ;  /* 0x000000ffff00720c */ /* 0x000fe40003f05100 */
[----:B------:R-:W-:Y:S02]  /*7860*/  ISETP.NE.U32.AND P4, PT, R17, 0x1, PT ;  /* 0x000000011100780c */ /* 0x000fe40003f85070 */
[----:B------:R-:W-:Y:S02]  /*7870*/  ISETP.NE.U32.AND.EX P1, PT, RZ, RZ, PT, P1 ;  /* 0x000000ffff00720c */ /* 0x000fe40003f25110 */
[----:B------:R-:W-:Y:S02]  /*7880*/  ISETP.NE.U32.AND.EX P2, PT, RZ, RZ, PT, P2 ;  /* 0x000000ffff00720c */ /* 0x000fe40003f45120 */
[----:B----4-:R-:W-:-:S04]  /*7890*/  IADD3 R26, PT, PT, -R26, 0x20, RZ ;  /* 0x000000201a1a7810 */ /* 0x010fc80007ffe1ff */
[--C-:B------:R-:W-:Y:S02]  /*78a0*/  SHF.R.U64 R17, R19, R26, R18.reuse ;  /* 0x0000001a13117219 */ /* 0x100fe40000001212 */
[----:B-----5:R-:W-:Y:S01]  /*78b0*/  IADD3 R24, PT, PT, -R24, 0x20, RZ ;  /* 0x0000002018187810 */ /* 0x020fe20007ffe1ff */
[----:B------:R-:W3:Y:S01]  /*78c0*/  LDG.E R26, desc[UR6][R10.64+0x20] ;  /* 0x000020060a1a7981 */ /* 0x000ee2000c1e1900 */
[----:B------:R-:W-:Y:S02]  /*78d0*/  IADD3 R27, PT, PT, -R27, 0x20, RZ ;  /* 0x000000201b1b7810 */ /* 0x000fe40007ffe1ff */
[----:B------:R-:W-:Y:S02]  /*78e0*/  LOP3.LUT R17, R17, 0x1, RZ, 0xc0, !PT ;  /* 0x0000000111117812 */ /* 0x000fe400078ec0ff */
[C-C-:B------:R-:W-:Y:S02]  /*78f0*/  SHF.R.U64 R25, R19.reuse, R24, R18.reuse ;  /* 0x0000001813197219 */ /* 0x140fe40000001212 */
[----:B------:R-:W-:-:S02]  /*7900*/  SHF.R.U64 R24, R19, R27, R18 ;  /* 0x0000001b13187219 */ /* 0x000fc40000001212 */
[----:B------:R-:W-:Y:S01]  /*7910*/  ISETP.NE.U32.AND P6, PT, R17, 0x1, PT ;  /* 0x000000011100780c */ /* 0x000fe20003fc5070 */
[----:B------:R-:W4:Y:S01]  /*7920*/  LDG.E R27, desc[UR6][R10.64+0x1c] ;  /* 0x00001c060a1b7981 */ /* 0x000f22000c1e1900 */
[----:B------:R-:W-:Y:S02]  /*7930*/  LOP3.LUT R17, R25, 0x1, RZ, 0xc0, !PT ;  /* 0x0000000119117812 */ /* 0x000fe400078ec0ff */
[----:B------:R-:W-:Y:S01]  /*7940*/  LOP3.LUT R24, R24, 0x1, RZ, 0xc0, !PT ;  /* 0x0000000118187812 */ /* 0x000fe200078ec0ff */
[----:B------:R-:W5:Y:S01]  /*7950*/  LDG.E R25, desc[UR6][R10.64+0x28] ;  /* 0x000028060a197981 */ /* 0x000f62000c1e1900 */
[----:B------:R-:W-:Y:S02]  /*7960*/  IADD3 R14, PT, PT, -R14, 0x20, RZ ;  /* 0x000000200e0e7810 */ /* 0x000fe40007ffe1ff */
[----:B------:R-:W-:Y:S02]  /*7970*/  @!P0 LOP3.LUT R17, R17, 0x2, RZ, 0xfc, !PT ;  /* 0x0000000211118812 */ /* 0x000fe400078efcff */
[----:B------:R-:W-:-:S02]  /*7980*/  ISETP.NE.U32.AND P0, PT, R24, 0x1, PT ;  /* 0x000000011800780c */ /* 0x000fc40003f05070 */
[----:B------:R-:W-:Y:S02]  /*7990*/  SHF.R.U64 R24, R19, R14, R18 ;  /* 0x0000000e13187219 */ /* 0x000fe40000001212 */
[----:B------:R-:W3:Y:S01]  /*79a0*/  LDG.E R14, desc[UR6][R10.64+0x30] ;  /* 0x000030060a0e7981 */ /* 0x000ee2000c1e1900 */
[----:B------:R-:W-:Y:S02]  /*79b0*/  ISETP.NE.U32.AND.EX P3, PT, RZ, RZ, PT, P3 ;  /* 0x000000ffff00720c */ /* 0x000fe40003f65130 */
[----:B------:R-:W-:Y:S02]  /*79c0*/  LOP3.LUT R24, R24, 0x1, RZ, 0xc0, !PT ;  /* 0x0000000118187812 */ /* 0x000fe400078ec0ff */
[----:B------:R-:W-:Y:S02]  /*79d0*/  IADD3 R12, PT, PT, -R12, 0x20, RZ ;  /* 0x000000200c0c7810 */ /* 0x000fe40007ffe1ff */
[----:B------:R-:W-:Y:S02]  /*79e0*/  @!P1 LOP3.LUT R17, R17, 0x4, RZ, 0xfc, !PT ;  /* 0x0000000411119812 */ /* 0x000fe400078efcff */
[----:B------:R-:W-:-:S02]  /*79f0*/  ISETP.NE.U32.AND P1, PT, R24, 0x1, PT ;  /* 0x000000011800780c */ /* 0x000fc40003f25070 */
[----:B------:R-:W-:Y:S01]  /*7a00*/  SHF.R.U64 R12, R19, R12, R18 ;  /* 0x0000000c130c7219 */ /* 0x000fe20000001212 */
[----:B------:R-:W4:Y:S01]  /*7a10*/  LDG.E R24, desc[UR6][R10.64+0x2c] ;  /* 0x00002c060a187981 */ /* 0x000f22000c1e1900 */
[----:B------:R-:W-:Y:S02]  /*7a20*/  @!P2 LOP3.LUT R17, R17, 0x8, RZ, 0xfc, !PT ;  /* 0x000000081111a812 */ /* 0x000fe400078efcff */
[----:B------:R-:W-:Y:S02]  /*7a30*/  LOP3.LUT R12, R12, 0x1, RZ, 0xc0, !PT ;  /* 0x000000010c0c7812 */ /* 0x000fe400078ec0ff */
[----:B------:R-:W-:Y:S02]  /*7a40*/  IADD3 R23, PT, PT, -R23, 0x20, RZ ;  /* 0x0000002017177810 */ /* 0x000fe40007ffe1ff */
[----:B------:R-:W-:Y:S02]  /*7a50*/  ISETP.NE.U32.AND.EX P5, PT, RZ, RZ, PT, P5 ;  /* 0x000000ffff00720c */ /* 0x000fe40003fa5150 */
[----:B------:R-:W-:-:S02]  /*7a60*/  @!P3 LOP3.LUT R17, R17, 0x10, RZ, 0xfc, !PT ;  /* 0x000000101111b812 */ /* 0x000fc400078efcff */
[----:B------:R-:W-:Y:S02]  /*7a70*/  ISETP.NE.U32.AND P3, PT, R12, 0x1, PT ;  /* 0x000000010c00780c */ /* 0x000fe40003f65070 */
[----:B------:R-:W-:Y:S02]  /*7a80*/  SHF.R.U64 R12, R19, R23, R18 ;  /* 0x00000017130c7219 */ /* 0x000fe40000001212 */
[----:B------:R-:W5:Y:S01]  /*7a90*/  LDG.E R23, desc[UR6][R10.64+0x24] ;  /* 0x000024060a177981 */ /* 0x000f62000c1e1900 */
[----:B------:R-:W-:Y:S02]  /*7aa0*/  ISETP.NE.U32.AND.EX P4, PT, RZ, RZ, PT, P4 ;  /* 0x000000ffff00720c */ /* 0x000fe40003f85140 */
[----:B------:R-:W-:Y:S02]  /*7ab0*/  IADD3 R13, PT, PT, -R13, 0x20, RZ ;  /* 0x000000200d0d7810 */ /* 0x000fe40007ffe1ff */
[----:B------:R-:W-:Y:S02]  /*7ac0*/  ISETP.NE.U32.AND.EX P6, PT, RZ, RZ, PT, P6 ;  /* 0x000000ffff00720c */ /* 0x000fe40003fc5160 */
[----:B------:R-:W-:-:S02]  /*7ad0*/  LOP3.LUT R12, R12, 0x1, RZ, 0xc0, !PT ;  /* 0x000000010c0c7812 */ /* 0x000fc400078ec0ff */
[----:B------:R-:W-:Y:S02]  /*7ae0*/  SHF.R.U64 R13, R19, R13, R18 ;  /* 0x0000000d130d7219 */ /* 0x000fe40000001212 */
[----:B------:R-:W-:Y:S02]  /*7af0*/  IADD3 R20, PT, PT, -R20, 0x20, RZ ;  /* 0x0000002014147810 */ /* 0x000fe40007ffe1ff */
[----:B------:R-:W-:Y:S02]  /*7b00*/  @!P5 LOP3.LUT R17, R17, 0x20, RZ, 0xfc, !PT ;  /* 0x000000201111d812 */ /* 0x000fe400078efcff */
[----:B------:R-:W-:Y:S02]  /*7b10*/  ISETP.NE.U32.AND P5, PT, R12, 0x1, PT ;  /* 0x000000010c00780c */ /* 0x000fe40003fa5070 */
[----:B------:R-:W-:Y:S02]  /*7b20*/  LOP3.LUT R13, R13, 0x1, RZ, 0xc0, !PT ;  /* 0x000000010d0d7812 */ /* 0x000fe400078ec0ff */
[----:B------:R-:W-:-:S02]  /*7b30*/  IADD3 R15, PT, PT, -R15, 0x20, RZ ;  /* 0x000000200f0f7810 */ /* 0x000fc40007ffe1ff */
[----:B------:R-:W-:Y:S02]  /*7b40*/  SHF.R.U64 R12, R19, R20, R18 ;  /* 0x00000014130c7219 */ /* 0x000fe40000001212 */
[----:B------:R-:W-:Y:S01]  /*7b50*/  ISETP.NE.U32.AND.EX P0, PT, RZ, RZ, PT, P0 ;  /* 0x000000ffff00720c */ /* 0x000fe20003f05100 */
[----:B------:R-:W5:Y:S01]  /*7b60*/  LDG.E R20, desc[UR6][R10.64+0x18] ;  /* 0x000018060a147981 */ /* 0x000f62000c1e1900 */
[----:B------:R-:W-:Y:S02]  /*7b70*/  IADD3 R0, PT, PT, -R0, 0x20, RZ ;  /* 0x0000002000007810 */ /* 0x000fe40007ffe1ff */
[----:B------:R-:W-:Y:S02]  /*7b80*/  @!P4 LOP3.LUT R17, R17, 0x40, RZ, 0xfc, !PT ;  /* 0x000000401111c812 */ /* 0x000fe400078efcff */
[----:B------:R-:W-:Y:S02]  /*7b90*/  ISETP.NE.U32.AND P2, PT, R13, 0x1, PT ;  /* 0x000000010d00780c */ /* 0x000fe40003f45070 */
[----:B------:R-:W-:-:S02]  /*7ba0*/  LOP3.LUT R12, R12, 0x1, RZ, 0xc0, !PT ;  /* 0x000000010c0c7812 */ /* 0x000fc400078ec0ff */
[C-C-:B------:R-:W-:Y:S02]  /*7bb0*/  SHF.R.U64 R13, R19.reuse, R15, R18.reuse ;  /* 0x0000000f130d7219 */ /* 0x140fe40000001212 */
[----:B------:R-:W-:Y:S01]  /*7bc0*/  ISETP.NE.U32.AND.EX P1, PT, RZ, RZ, PT, P1 ;  /* 0x000000ffff00720c */ /* 0x000fe20003f25110 */
[----:B------:R-:W5:Y:S01]  /*7bd0*/  LDG.E R15, desc[UR6][R10.64+0x14] ;  /* 0x000014060a0f7981 */ /* 0x000f62000c1e1900 */
[----:B------:R-:W-:Y:S02]  /*7be0*/  SHF.R.U64 R0, R19, R0, R18 ;  /* 0x0000000013007219 */ /* 0x000fe40000001212 */
[----:B------:R-:W-:Y:S02]  /*7bf0*/  IADD3 R21, PT, PT, -R21, 0x20, RZ ;  /* 0x0000002015157810 */ /* 0x000fe40007ffe1ff */
[----:B------:R-:W-:Y:S02]  /*7c00*/  @!P6 LOP3.LUT R17, R17, 0x80, RZ, 0xfc, !PT ;  /* 0x000000801111e812 */ /* 0x000fe400078efcff */
[----:B------:R-:W-:-:S02]  /*7c10*/  ISETP.NE.U32.AND P6, PT, R12, 0x1, PT ;  /* 0x000000010c00780c */ /* 0x000fc40003fc5070 */
[----:B------:R-:W-:Y:S02]  /*7c20*/  LOP3.LUT R12, R0, 0x1, RZ, 0xc0, !PT ;  /* 0x00000001000c7812 */ /* 0x000fe400078ec0ff */
[----:B------:R-:W-:Y:S02]  /*7c30*/  SHF.R.U64 R0, R19, R21, R18 ;  /* 0x0000001513007219 */ /* 0x000fe40000001212 */
[----:B------:R-:W-:Y:S01]  /*7c40*/  @!P0 LOP3.LUT R17, R17, 0x100, RZ, 0xfc, !PT ;  /* 0x0000010011118812 */ /* 0x000fe200078efcff */
[----:B------:R-:W5:Y:S01]  /*7c50*/  LDG.E R21, desc[UR6][R10.64+0x8] ;  /* 0x000008060a157981 */ /* 0x000f62000c1e1900 */
[----:B------:R-:W-:Y:S02]  /*7c60*/  LOP3.LUT R0, R0, 0x1, RZ, 0xc0, !PT ;  /* 0x0000000100007812 */ /* 0x000fe400078ec0ff */
[----:B------:R-:W-:Y:S02]  /*7c70*/  @!P1 LOP3.LUT R17, R17, 0x200, RZ, 0xfc, !PT ;  /* 0x0000020011119812 */ /* 0x000fe400078efcff */
[----:B------:R-:W-:-:S02]  /*7c80*/  ISETP.NE.U32.AND P1, PT, R0, 0x1, PT ;  /* 0x000000010000780c */ /* 0x000fc40003f25070 */
[----:B------:R-:W5:Y:S01]  /*7c90*/  LDG.E R0, desc[UR6][R10.64+0xc] ;  /* 0x00000c060a007981 */ /* 0x000f62000c1e1900 */
[----:B------:R-:W-:Y:S02]  /*7ca0*/  IADD3 R22, PT, PT, -R22, 0x20, RZ ;  /* 0x0000002016167810 */ /* 0x000fe40007ffe1ff */
[----:B------:R-:W-:Y:S02]  /*7cb0*/  ISETP.NE.U32.AND P0, PT, R12, 0x1, PT ;  /* 0x000000010c00780c */ /* 0x000fe40003f05070 */
[----:B------:R-:W-:Y:S02]  /*7cc0*/  SHF.R.U64 R12, R19, R22, R18 ;  /* 0x00000016130c7219 */ /* 0x000fe40000001212 */
[----:B------:R0:W5:Y:S01]  /*7cd0*/  LDG.E R22, desc[UR6][R10.64+0x4] ;  /* 0x000004060a167981 */ /* 0x000162000c1e1900 */
[----:B------:R-:W-:Y:S02]  /*7ce0*/  ISETP.NE.U32.AND.EX P2, PT, RZ, RZ, PT, P2 ;  /* 0x000000ffff00720c */ /* 0x000fe40003f45120 */
[----:B------:R-:W-:-:S02]  /*7cf0*/  LOP3.LUT R12, R12, 0x1, RZ, 0xc0, !PT ;  /* 0x000000010c0c7812 */ /* 0x000fc400078ec0ff */
[----:B------:R-:W-:Y:S02]  /*7d00*/  ISETP.NE.U32.AND.EX P3, PT, RZ, RZ, PT, P3 ;  /* 0x000000ffff00720c */ /* 0x000fe40003f65130 */
[----:B------:R-:W-:-:S07]  /*7d10*/  LOP3.LUT R13, R13, 0x1, RZ, 0xc0, !PT ;  /* 0x000000010d0d7812 */ /* 0x000fce00078ec0ff */
[----:B------:R-:W-:Y:S02]  /*7d20*/  @!P2 LOP3.LUT R17, R17, 0x400, RZ, 0xfc, !PT ;  /* 0x000004001111a812 */ /* 0x000fe400078efcff */
[----:B------:R-:W-:Y:S02]  /*7d30*/  ISETP.NE.U32.AND P2, PT, R12, 0x1, PT ;  /* 0x000000010c00780c */ /* 0x000fe40003f45070 */
[----:B------:R-:W-:Y:S02]  /*7d40*/  @!P3 LOP3.LUT R17, R17, 0x800, RZ, 0xfc, !PT ;  /* 0x000008001111b812 */ /* 0x000fe400078efcff */
[----:B------:R-:W-:Y:S02]  /*7d50*/  ISETP.NE.U32.AND P4, PT, R13, 0x1, PT ;  /* 0x000000010d00780c */ /* 0x000fe40003f85070 */
[----:B--2---:R-:W-:-:S04]  /*7d60*/  IADD3 R16, PT, PT, -R16, 0x20, RZ ;  /* 0x0000002010107810 */ /* 0x004fc80007ffe1ff */
[----:B------:R-:W-:-:S04]  /*7d70*/  SHF.R.U64 R12, R19, R16, R18 ;  /* 0x00000010130c7219 */ /* 0x000fc80000001212 */
[----:B------:R-:W-:-:S04]  /*7d80*/  LOP3.LUT R12, R12, 0x1, RZ, 0xc0, !PT ;  /* 0x000000010c0c7812 */ /* 0x000fc800078ec0ff */
[----:B------:R-:W-:Y:S02]  /*7d90*/  ISETP.NE.U32.AND P3, PT, R12, 0x1, PT ;  /* 0x000000010c00780c */ /* 0x000fe40003f65070 */
[----:B------:R-:W2:Y:S01]  /*7da0*/  LDG.E.64 R12, desc[UR6][R2.64+-0x10] ;  /* 0xfffff006020c7981 */ /* 0x000ea2000c1e1b00 */
[----:B------:R-:W-:Y:S02]  /*7db0*/  ISETP.NE.U32.AND.EX P5, PT, RZ, RZ, PT, P5 ;  /* 0x000000ffff00720c */ /* 0x000fe40003fa5150 */
[----:B------:R-:W-:Y:S02]  /*7dc0*/  ISETP.NE.U32.AND.EX P4, PT, RZ, RZ, PT, P4 ;  /* 0x000000ffff00720c */ /* 0x000fe40003f85140 */
[----:B------:R-:W-:Y:S02]  /*7dd0*/  ISETP.NE.U32.AND.EX P6, PT, RZ, RZ, PT, P6 ;  /* 0x000000ffff00720c */ /* 0x000fe40003fc5160 */
[----:B------:R-:W-:-:S07]  /*7de0*/  ISETP.NE.U32.AND.EX P0, PT, RZ, RZ, PT, P0 ;  /* 0x000000ffff00720c */ /* 0x000fce0003f05100 */
[----:B------:R-:W-:Y:S02]  /*7df0*/  @!P5 LOP3.LUT R17, R17, 0x1000, RZ, 0xfc, !PT ;  /* 0x000010001111d812 */ /* 0x000fe400078efcff */
[----:B------:R-:W-:Y:S02]  /*7e00*/  ISETP.NE.U32.AND.EX P1, PT, RZ, RZ, PT, P1 ;  /* 0x000000ffff00720c */ /* 0x000fe40003f25110 */
[----:B------:R-:W-:Y:S02]  /*7e10*/  @!P4 LOP3.LUT R17, R17, 0x2000, RZ, 0xfc, !PT ;  /* 0x000020001111c812 */ /* 0x000fe400078efcff */
[----:B------:R-:W-:Y:S02]  /*7e20*/  ISETP.NE.U32.AND.EX P2, PT, RZ, RZ, PT, P2 ;  /* 0x000000ffff00720c */ /* 0x000fe40003f45120 */
[----:B------:R-:W-:Y:S02]  /*7e30*/  @!P6 LOP3.LUT R17, R17, 0x4000, RZ, 0xfc, !PT ;  /* 0x000040001111e812 */ /* 0x000fe400078efcff */
[----:B------:R-:W-:-:S02]  /*7e40*/  ISETP.NE.U32.AND.EX P3, PT, RZ, RZ, PT, P3 ;  /* 0x000000ffff00720c */ /* 0x000fc40003f65130 */
[----:B---3--:R-:W-:-:S04]  /*7e50*/  IADD3 R14, PT, PT, -R14, 0x20, RZ ;  /* 0x000000200e0e7810 */ /* 0x008fc80007ffe1ff */
[----:B------:R-:W-:-:S04]  /*7e60*/  SHF.R.U64 R14, R19, R14, R18 ;  /* 0x0000000e130e7219 */ /* 0x000fc80000001212 */
[----:B0-----:R-:W-:Y:S02]  /*7e70*/  LOP3.LUT R10, R14, 0x1, RZ, 0xc0, !PT ;  /* 0x000000010e0a7812 */ /* 0x001fe400078ec0ff */
[----:B----4-:R-:W-:Y:S02]  /*7e80*/  IADD3 R24, PT, PT, -R24, 0x20, RZ ;  /* 0x0000002018187810 */ /* 0x010fe40007ffe1ff */
[----:B------:R-:W-:Y:S02]  /*7e90*/  ISETP.NE.U32.AND P5, PT, R10, 0x1, PT ;  /* 0x000000010a00780c */ /* 0x000fe40003fa5070 */
[----:B------:R-:W-:-:S04]  /*7ea0*/  SHF.R.U64 R10, R19, R24, R18 ;  /* 0x00000018130a7219 */ /* 0x000fc80000001212 */
[----:B------:R-:W-:-:S04]  /*7eb0*/  LOP3.LUT R10, R10, 0x1, RZ, 0xc0, !PT ;  /* 0x000000010a0a7812 */ /* 0x000fc800078ec0ff */
[----:B------:R-:W-:Y:S02]  /*7ec0*/  ISETP.NE.U32.AND P4, PT, R10, 0x1, PT ;  /* 0x000000010a00780c */ /* 0x000fe40003f85070 */
[----:B-----5:R-:W-:Y:S02]  /*7ed0*/  IADD3 R23, PT, PT, -R23, 0x20, RZ ;  /* 0x0000002017177810 */ /* 0x020fe40007ffe1ff */
[----:B------:R-:W-:Y:S02]  /*7ee0*/  IADD3 R25, PT, PT, -R25, 0x20, RZ ;  /* 0x0000002019197810 */ /* 0x000fe40007ffe1ff */
[----:B------:R-:W-:Y:S02]  /*7ef0*/  SHF.R.U64 R10, R19, R23, R18 ;  /* 0x00000017130a7219 */ /* 0x000fe40000001212 */
[----:B------:R-:W-:Y:S02]  /*7f00*/  IADD3 R26, PT, PT, -R26, 0x20, RZ ;  /* 0x000000201a1a7810 */ /* 0x000fe40007ffe1ff */
[----:B------:R-:W-:-:S02]  /*7f10*/  LOP3.LUT R10, R10, 0x1, RZ, 0xc0, !PT ;  /* 0x000000010a0a7812 */ /* 0x000fc400078ec0ff */
[--C-:B------:R-:W-:Y:S02]  /*7f20*/  SHF.R.U64 R11, R19, R25, R18.reuse ;  /* 0x00000019130b7219 */ /* 0x100fe40000001212 */
[----:B------:R-:W-:Y:S02]  /*7f30*/  @!P0 LOP3.LUT R17, R17, 0x8000, RZ, 0xfc, !PT ;  /* 0x0000800011118812 */ /* 0x000fe400078efcff */
[----:B------:R-:W-:Y:S02]  /*7f40*/  ISETP.NE.U32.AND P0, PT, R10, 0x1, PT ;  /* 0x000000010a00780c */ /* 0x000fe40003f05070 */
[----:B------:R-:W-:Y:S02]  /*7f50*/  SHF.R.U64 R10, R19, R26, R18 ;  /* 0x0000001a130a7219 */ /* 0x000fe40000001212 */
[----:B------:R-:W-:Y:S02]  /*7f60*/  LOP3.LUT R11, R11, 0x1, RZ, 0xc0, !PT ;  /* 0x000000010b0b7812 */ /* 0x000fe400078ec0ff */
[----:B------:R-:W-:-:S02]  /*7f70*/  ISETP.NE.U32.AND.EX P5, PT, RZ, RZ, PT, P5 ;  /* 0x000000ffff00720c */ /* 0x000fc40003fa5150 */
[----:B------:R-:W-:Y:S02]  /*7f80*/  @!P1 LOP3.LUT R17, R17, 0x10000, RZ, 0xfc, !PT ;  /* 0x0001000011119812 */ /* 0x000fe400078efcff */
[----:B------:R-:W-:Y:S02]  /*7f90*/  LOP3.LUT R10, R10, 0x1, RZ, 0xc0, !PT ;  /* 0x000000010a0a7812 */ /* 0x000fe400078ec0ff */
[----:B------:R-:W-:Y:S02]  /*7fa0*/  ISETP.NE.U32.AND P6, PT, R11, 0x1, PT ;  /* 0x000000010b00780c */ /* 0x000fe40003fc5070 */
[----:B------:R-:W-:Y:S02]  /*7fb0*/  IADD3 R27, PT, PT, -R27, 0x20, RZ ;  /* 0x000000201b1b7810 */ /* 0x000fe40007ffe1ff */
[----:B------:R-:W-:Y:S02]  /*7fc0*/  ISETP.NE.U32.AND.EX P4, PT, RZ, RZ, PT, P4 ;  /* 0x000000ffff00720c */ /* 0x000fe40003f85140 */
[----:B------:R-:W-:-:S02]  /*7fd0*/  @!P2 LOP3.LUT R17, R17, 0x20000, RZ, 0xfc, !PT ;  /* 0x000200001111a812 */ /* 0x000fc400078efcff */
[----:B------:R-:W-:Y:S02]  /*7fe0*/  IADD3 R15, PT, PT, -R15, 0x20, RZ ;  /* 0x000000200f0f7810 */ /* 0x000fe40007ffe1ff */
[----:B------:R-:W-:Y:S02]  /*7ff0*/  ISETP.NE.U32.AND P1, PT, R10, 0x1, PT ;  /* 0x000000010a00780c */ /* 0x000fe40003f25070 */
[----:B------:R-:W-:Y:S02]  /*8000*/  IADD3 R20, PT, PT, -R20, 0x20, RZ ;  /* 0x0000002014147810 */ /* 0x000fe40007ffe1ff */
[C-C-:B------:R-:W-:Y:S02]  /*8010*/  SHF.R.U64 R14, R19.reuse, R27, R18.reuse ;  /* 0x0000001b130e7219 */ /* 0x140fe40000001212 */
[----:B------:R-:W-:Y:S02]  /*8020*/  SHF.R.U64 R10, R19, R15, R18 ;  /* 0x0000000f130a7219 */ /* 0x000fe40000001212 */
[----:B------:R-:W-:-:S02]  /*8030*/  ISETP.NE.U32.AND.EX P6, PT, RZ, RZ, PT, P6 ;  /* 0x000000ffff00720c */ /* 0x000fc40003fc5160 */
[----:B------:R-:W-:Y:S02]  /*8040*/  @!P3 LOP3.LUT R17, R17, 0x40000, RZ, 0xfc, !PT ;  /* 0x000400001111b812 */ /* 0x000fe400078efcff */
[----:B------:R-:W-:Y:S02]  /*8050*/  LOP3.LUT R14, R14, 0x1, RZ, 0xc0, !PT ;  /* 0x000000010e0e7812 */ /* 0x000fe400078ec0ff */
[----:B------:R-:W-:Y:S02]  /*8060*/  SHF.R.U64 R11, R19, R20, R18 ;  /* 0x00000014130b7219 */ /* 0x000fe40000001212 */
[----:B------:R-:W-:Y:S02]  /*8070*/  LOP3.LUT R10, R10, 0x1, RZ, 0xc0, !PT ;  /* 0x000000010a0a7812 */ /* 0x000fe400078ec0ff */
[----:B------:R-:W-:Y:S02]  /*8080*/  ISETP.NE.U32.AND.EX P0, PT, RZ, RZ, PT, P0 ;  /* 0x000000ffff00720c */ /* 0x000fe40003f05100 */
[----:B------:R-:W-:-:S02]  /*8090*/  IADD3 R28, PT, PT, -R28, 0x20, RZ ;  /* 0x000000201c1c7810 */ /* 0x000fc40007ffe1ff */
[----:B------:R-:W-:Y:S02]  /*80a0*/  @!P5 LOP3.LUT R17, R17, 0x80000, RZ, 0xfc, !PT ;  /* 0x000800001111d812 */ /* 0x000fe400078efcff */
[----:B------:R-:W-:Y:S02]  /*80b0*/  ISETP.NE.U32.AND P2, PT, R14, 0x1, PT ;  /* 0x000000010e00780c */ /* 0x000fe40003f45070 */
[----:B------:R-:W-:Y:S02]  /*80c0*/  LOP3.LUT R11, R11, 0x1, RZ, 0xc0, !PT ;  /* 0x000000010b0b7812 */ /* 0x000fe400078ec0ff */
[----:B------:R-:W-:Y:S02]  /*80d0*/  ISETP.NE.U32.AND P5, PT, R10, 0x1, PT ;  /* 0x000000010a00780c */ /* 0x000fe40003fa5070 */
[----:B------:R-:W-:Y:S02]  /*80e0*/  ISETP.NE.U32.AND.EX P1, PT, RZ, RZ, PT, P1 ;  /* 0x000000ffff00720c */ /* 0x000fe40003f25110 */
[----:B------:R-:W-:-:S02]  /*80f0*/  SHF.R.U64 R10, R19, R28, R18 ;  /* 0x0000001c130a7219 */ /* 0x000fc40000001212 */
[----:B------:R-:W-:Y:S02]  /*8100*/  @!P4 LOP3.LUT R17, R17, 0x100000, RZ, 0xfc, !PT ;  /* 0x001000001111c812 */ /* 0x000fe400078efcff */
[----:B------:R-:W-:Y:S02]  /*8110*/  IADD3 R0, PT, PT, -R0, 0x20, RZ ;  /* 0x0000002000007810 */ /* 0x000fe40007ffe1ff */
[----:B------:R-:W-:Y:S02]  /*8120*/  ISETP.NE.U32.AND P3, PT, R11, 0x1, PT ;  /* 0x000000010b00780c */ /* 0x000fe40003f65070 */
[----:B------:R-:W-:Y:S02]  /*8130*/  ISETP.NE.U32.AND.EX P2, PT, RZ, RZ, PT, P2 ;  /* 0x000000ffff00720c */ /* 0x000fe40003f45120 */
[----:B------:R-:W-:Y:S02]  /*8140*/  LOP3.LUT R10, R10, 0x1, RZ, 0xc0, !PT ;  /* 0x000000010a0a7812 */ /* 0x000fe400078ec0ff */
[----:B------:R-:W-:-:S02]  /*8150*/  @!P6 LOP3.LUT R17, R17, 0x200000, RZ, 0xfc, !PT ;  /* 0x002000001111e812 */ /* 0x000fc400078efcff */
[----:B------:R-:W-:Y:S02]  /*8160*/  SHF.R.U64 R0, R19, R0, R18 ;  /* 0x0000000013007219 */ /* 0x000fe40000001212 */
[----:B------:R-:W-:Y:S02]  /*8170*/  IADD3 R21, PT, PT, -R21, 0x20, RZ ;  /* 0x0000002015157810 */ /* 0x000fe40007ffe1ff */
[----:B------:R-:W-:Y:S02]  /*8180*/  ISETP.NE.U32.AND.EX P3, PT, RZ, RZ, PT, P3 ;  /* 0x000000ffff00720c */ /* 0x000fe40003f65130 */
[----:B------:R-:W-:Y:S02]  /*8190*/  ISETP.NE.U32.AND P4, PT, R10, 0x1, PT ;  /* 0x000000010a00780c */ /* 0x000fe40003f85070 */
[----:B------:R-:W-:Y:S02]  /*81a0*/  @!P0 LOP3.LUT R17, R17, 0x400000, RZ, 0xfc, !PT ;  /* 0x0040000011118812 */ /* 0x000fe400078efcff */
[----:B------:R-:W-:-:S02]  /*81b0*/  LOP3.LUT R10, R0, 0x1, RZ, 0xc0, !PT ;  /* 0x00000001000a7812 */ /* 0x000fc400078ec0ff */
[----:B------:R-:W-:Y:S02]  /*81c0*/  SHF.R.U64 R0, R19, R21, R18 ;  /* 0x0000001513007219 */ /* 0x000fe40000001212 */
[----:B------:R-:W-:Y:S02]  /*81d0*/  IADD3 R22, PT, PT, -R22, 0x20, RZ ;  /* 0x0000002016167810 */ /* 0x000fe40007ffe1ff */
[----:B------:R-:W-:Y:S02]  /*81e0*/  ISETP.NE.U32.AND.EX P5, PT, RZ, RZ, PT, P5 ;  /* 0x000000ffff00720c */ /* 0x000fe40003fa5150 */
[----:B------:R-:W-:Y:S02]  /*81f0*/  @!P1 LOP3.LUT R17, R17, 0x800000, RZ, 0xfc, !PT ;  /* 0x0080000011119812 */ /* 0x000fe400078efcff */
[----:B------:R-:W-:Y:S02]  /*8200*/  ISETP.NE.U32.AND P6, PT, R10, 0x1, PT ;  /* 0x000000010a00780c */ /* 0x000fe40003fc5070 */
        /* <DEDUP_REMOVED lines=8> */
[----:B------:R-:W-:Y:S02]  /*8290*/  ISETP.NE.U32.AND.EX P6, PT, RZ, RZ, PT, P6 ;  /* 0x000000ffff00720c */ /* 0x000fe40003fc5160 */
[----:B------:R-:W-:Y:S02]  /*82a0*/  @!P3 LOP3.LUT R17, R17, 0x2000000, RZ, 0xfc, !PT ;  /* 0x020000001111b812 */ /* 0x000fe400078efcff */
[----:B------:R-:W-:Y:S02]  /*82b0*/  ISETP.NE.U32.AND P1, PT, R10, 0x1, PT ;  /* 0x000000010a00780c */ /* 0x000fe40003f25070 */
[----:B------:R-:W-:Y:S02]  /*82c0*/  LOP3.LUT R0, R0, 0x1, RZ, 0xc0, !PT ;  /* 0x0000000100007812 */ /* 0x000fe400078ec0ff */
[----:B------:R-:W-:-:S02]  /*82d0*/  ISETP.NE.U32.AND.EX P0, PT, RZ, RZ, PT, P0 ;  /* 0x000000ffff00720c */ /* 0x000fc40003f05100 */
[----:B------:R-:W-:Y:S02]  /*82e0*/  @!P5 LOP3.LUT R17, R17, 0x4000000, RZ, 0xfc, !PT ;  /* 0x040000001111d812 */ /* 0x000fe400078efcff */
[----:B------:R-:W-:Y:S02]  /*82f0*/  ISETP.NE.U32.AND P2, PT, R0, 0x1, PT ;  /* 0x000000010000780c */ /* 0x000fe40003f45070 */
[----:B------:R-:W-:Y:S02]  /*8300*/  ISETP.NE.U32.AND.EX P1, PT, RZ, RZ, PT, P1 ;  /* 0x000000ffff00720c */ /* 0x000fe40003f25110 */
[----:B------:R-:W-:Y:S02]  /*8310*/  @!P4 LOP3.LUT R17, R17, 0x8000000, RZ, 0xfc, !PT ;  /* 0x080000001111c812 */ /* 0x000fe400078efcff */
[----:B------:R-:W-:Y:S02]  /*8320*/  ISETP.NE.U32.AND.EX P2, PT, RZ, RZ, PT, P2 ;  /* 0x000000ffff00720c */ /* 0x000fe40003f45120 */
[----:B------:R-:W-:-:S04]  /*8330*/  @!P6 LOP3.LUT R17, R17, 0x10000000, RZ, 0xfc, !PT ;  /* 0x100000001111e812 */ /* 0x000fc800078efcff */
[----:B------:R-:W-:-:S04]  /*8340*/  @!P0 LOP3.LUT R17, R17, 0x20000000, RZ, 0xfc, !PT ;  /* 0x2000000011118812 */ /* 0x000fc800078efcff */
[----:B------:R-:W-:-:S04]  /*8350*/  @!P1 LOP3.LUT R17, R17, 0x40000000, RZ, 0xfc, !PT ;  /* 0x4000000011119812 */ /* 0x000fc800078efcff */
[----:B------:R-:W-:Y:S01]  /*8360*/  @!P2 LOP3.LUT R17, R17, 0x80000000, RZ, 0xfc, !PT ;  /* 0x800000001111a812 */ /* 0x000fe200078efcff */
[----:B------:R1:W-:Y:S01]  /*8370*/  STG.E.64 desc[UR6][R2.64], R8 ;  /* 0x0000000802007986 */ /* 0x0003e2000c101b06 */
[----:B------:R-:W-:Y:S02]  /*8380*/  UIADD3 UR10, UP0, UPT, UR10, 0x8, URZ ;  /* 0x000000080a0a7890 */ /* 0x000fe4000ff1e0ff */
[----:B------:R-:W-:Y:S02]  /*8390*/  UIADD3 UR4, UPT, UPT, UR4, 0x1, URZ ;  /* 0x0000000104047890 */ /* 0x000fe4000fffe0ff */
[----:B------:R-:W-:Y:S02]  /*83a0*/  UIADD3.X UR11, UPT, UPT, URZ, UR11, URZ, UP0, !UPT ;  /* 0x0000000bff0b7290 */ /* 0x000fe400087fe4ff */
[----:B------:R-:W-:Y:S01]  /*83b0*/  UISETP.NE.AND UP0, UPT, UR4, 0x10, UPT ;  /* 0x000000100400788c */ /* 0x000fe2000bf05270 */
[----:B------:R-:W-:-:S05]  /*83c0*/  IADD3 R0, P0, PT, R2, 0x10, RZ ;  /* 0x0000001002007810 */ /* 0x000fca0007f1e0ff */
[----:B------:R-:W-:Y:S01]  /*83d0*/  IMAD.X R15, RZ, RZ, R3, P0 ;  /* 0x000000ffff0f7224 */ /* 0x000fe200000e0603 */
[----:B--2---:R-:W-:-:S05]  /*83e0*/  LOP3.LUT R12, R17, R12, RZ, 0x3c, !PT ;  /* 0x0000000c110c7212 */ /* 0x004fca00078e3cff */
[----:B------:R1:W-:Y:S01]  /*83f0*/  STG.E.64 desc[UR6][R2.64+0x8], R12 ;  /* 0x0000080c02007986 */ /* 0x0003e2000c101b06 */
[----:B------:R-:W-:Y:S05]  /*8400*/  BRA.U UP0, `(.L_x_11) ;  /* 0xffffffd500a07547 */ /* 0x000fea000b83ffff */
[----:B------:R-:W0:Y:S01]  /*8410*/  LDCU.64 UR4, c[0x0][0x3c0] ;  /* 0x00007800ff0477ac */ /* 0x000e220008000a00 */
[----:B------:R-:W2:Y:S01]  /*8420*/  LDC.64 R10, c[0x0][0x3c0] ;  /* 0x0000f000ff0a7b82 */ /* 0x000ea20000000a00 */
[----:B-1----:R-:W3:Y:S04]  /*8430*/  LDG.E R13, desc[UR6][R4.64+0x108] ;  /* 0x00010806040d7981 */ /* 0x002ee8000c1e1900 */
[----:B------:R-:W3:Y:S01]  /*8440*/  LDG.E.64 R8, desc[UR6][R4.64+0x100] ;  /* 0x0001000604087981 */ /* 0x000ee2000c1e1b00 */
[----:B0-----:R-:W-:-:S04]  /*8450*/  UIADD3 UR4, UP0, UPT, UR4, 0xfc, URZ ;  /* 0x000000fc04047890 */ /* 0x001fc8000ff1e0ff */
[----:B------:R-:W-:Y:S02]  /*8460*/  UIADD3.X UR5, UPT, UPT, URZ, UR5, URZ, UP0, !UPT ;  /* 0x00000005ff057290 */ /* 0x000fe400087fe4ff */
[----:B------:R-:W-:Y:S01]  /*8470*/  IMAD.U32 R2, RZ, RZ, UR4 ;  /* 0x00000004ff027e24 */ /* 0x000fe2000f8e00ff */
[----:B--2---:R-:W2:Y:S03]  /*8480*/  LDG.E R15, desc[UR6][R10.64+0xfc] ;  /* 0x0000fc060a0f7981 */ /* 0x004ea6000c1e1900 */
[----:B------:R-:W-:-:S05]  /*8490*/  IMAD.U32 R3, RZ, RZ, UR5 ;  /* 0x00000005ff037e24 */ /* 0x000fca000f8e00ff */
[----:B------:R-:W4:Y:S01]  /*84a0*/  LDG.E R27, desc[UR6][R2.64+-0x4] ;  /* 0xfffffc06021b7981 */ /* 0x000f22000c1e1900 */
[----:B------:R-:W0:Y:S03]  /*84b0*/  LDCU.64 UR4, c[0x4][0x8] ;  /* 0x01000100ff0477ac */ /* 0x000e260008000a00 */
        /* <DEDUP_REMOVED lines=16> */
[----:B---3--:R-:W-:-:S03]  /*85c0*/  LOP3.LUT R5, R13, R9, RZ, 0xfc, !PT ;  /* 0x000000090d057212 */ /* 0x008fc600078efcff */
[----:B------:R-:W3:Y:S01]  /*85d0*/  LDG.E R13, desc[UR6][R2.64+-0x48] ;  /* 0xffffb806020d7981 */ /* 0x000ee2000c1e1900 */
[----:B--2---:R-:W-:-:S04]  /*85e0*/  IADD3 R15, PT, PT, -R15, 0x40, RZ ;  /* 0x000000400f0f7810 */ /* 0x004fc80007ffe1ff */
[--C-:B------:R-:W-:Y:S02]  /*85f0*/  SHF.R.U64 R9, R8, R15, R5.reuse ;  /* 0x0000000f08097219 */ /* 0x100fe40000001205 */
[----:B------:R-:W2:Y:S01]  /*8600*/  LDG.E R15, desc[UR6][R2.64+-0x4c] ;  /* 0xffffb406020f7981 */ /* 0x000ea2000c1e1900 */
[----:B----4-:R-:W-:Y:S02]  /*8610*/  IADD3 R27, PT, PT, -R27, 0x40, RZ ;  /* 0x000000401b1b7810 */ /* 0x010fe40007ffe1ff */
[----:B------:R-:W-:Y:S02]  /*8620*/  LOP3.LUT R9, R9, 0x1, RZ, 0xc0, !PT ;  /* 0x0000000109097812 */ /* 0x000fe400078ec0ff */
[----:B-----5:R-:W-:Y:S02]  /*8630*/  IADD3 R16, PT, PT, -R16, 0x40, RZ ;  /* 0x0000004010107810 */ /* 0x020fe40007ffe1ff */
[----:B------:R-:W-:Y:S02]  /*8640*/  SHF.R.U64 R4, R8, R27, R5 ;  /* 0x0000001b08047219 */ /* 0x000fe40000001205 */
[----:B------:R-:W-:-:S02]  /*8650*/  ISETP.NE.U32.AND P5, PT, R9, 0x1, PT ;  /* 0x000000010900780c */ /* 0x000fc40003fa5070 */
[----:B------:R-:W-:Y:S02]  /*8660*/  LOP3.LUT R4, R4, 0x1, RZ, 0xc0, !PT ;  /* 0x0000000104047812 */ /* 0x000fe400078ec0ff */
[--C-:B------:R-:W-:Y:S02]  /*8670*/  SHF.R.U64 R9, R8, R16, R5.reuse ;  /* 0x0000001008097219 */ /* 0x100fe40000001205 */
[----:B------:R-:W-:Y:S01]  /*8680*/  IADD3 R17, PT, PT, -R17, 0x40, RZ ;  /* 0x0000004011117810 */ /* 0x000fe20007ffe1ff */
[----:B------:R-:W4:Y:S01]  /*8690*/  LDG.E R16, desc[UR6][R2.64+-0x50] ;  /* 0xffffb00602107981 */ /* 0x000f22000c1e1900 */
[----:B------:R-:W-:Y:S02]  /*86a0*/  ISETP.NE.U32.AND P2, PT, R4, 0x1, PT ;  /* 0x000000010400780c */ /* 0x000fe40003f45070 */
[----:B------:R-:W-:Y:S02]  /*86b0*/  SHF.R.U64 R4, R8, R17, R5 ;  /* 0x0000001108047219 */ /* 0x000fe40000001205 */
[----:B------:R-:W-:Y:S01]  /*86c0*/  IADD3 R22, PT, PT, -R22, 0x40, RZ ;  /* 0x0000004016167810 */ /* 0x000fe20007ffe1ff */
[----:B------:R-:W5:Y:S01]  /*86d0*/  LDG.E R17, desc[UR6][R2.64+-0x54] ;  /* 0xffffac0602117981 */ /* 0x000f62000c1e1900 */
[----:B------:R-:W-:-:S04]  /*86e0*/  LOP3.LUT R4, R4, 0x1, RZ, 0xc0, !PT ;  /* 0x0000000104047812 */ /* 0x000fc800078ec0ff */
[----:B------:R-:W-:Y:S02]  /*86f0*/  ISETP.NE.U32.AND P1, PT, R4, 0x1, PT ;  /* 0x000000010400780c */ /* 0x000fe40003f25070 */
[----:B------:R-:W-:Y:S02]  /*8700*/  SHF.R.U64 R4, R8, R22, R5 ;  /* 0x0000001608047219 */ /* 0x000fe40000001205 */
[----:B------:R-:W5:Y:S01]  /*8710*/  LDG.E R22, desc[UR6][R2.64+-0x58] ;  /* 0xffffa80602167981 */ /* 0x000f62000c1e1900 */
[----:B------:R-:W-:Y:S02]  /*8720*/  LOP3.LUT R9, R9, 0x1, RZ, 0xc0, !PT ;  /* 0x0000000109097812 */ /* 0x000fe400078ec0ff */
[----:B------:R-:W-:Y:S02]  /*8730*/  IADD3 R21, PT, PT, -R21, 0x40, RZ ;  /* 0x0000004015157810 */ /* 0x000fe40007ffe1ff */
[----:B------:R-:W-:Y:S02]  /*8740*/  LOP3.LUT R4, R4, 0x1, RZ, 0xc0, !PT ;  /* 0x0000000104047812 */ /* 0x000fe400078ec0ff */
[----:B------:R-:W-:-:S02]  /*8750*/  IADD3 R20, PT, PT, -R20, 0x40, RZ ;  /* 0x0000004014147810 */ /* 0x000fc40007ffe1ff */
[----:B------:R-:W-:Y:S02]  /*8760*/  ISETP.NE.U32.AND P0, PT, R9, 0x1, PT ;  /* 0x000000010900780c */ /* 0x000fe40003f05070 */
[----:B------:R-:W-:Y:S02]  /*8770*/  ISETP.NE.U32.AND P6, PT, R4, 0x1, PT ;  /* 0x000000010400780c */ /* 0x000fe40003fc5070 */
[C-C-:B------:R-:W-:Y:S02]  /*8780*/  SHF.R.U64 R9, R8.reuse, R21, R5.reuse ;  /* 0x0000001508097219 */ /* 0x140fe40000001205 */
[----:B------:R-:W-:Y:S01]  /*8790*/  SHF.R.U64 R4, R8, R20, R5 ;  /* 0x0000001408047219 */ /* 0x000fe20000001205 */
[----:B------:R-:W5:Y:S04]  /*87a0*/  LDG.E R21, desc[UR6][R2.64+-0x5c] ;  /* 0xffffa40602157981 */ /* 0x000f68000c1e1900 */
[----:B------:R-:W5:Y:S01]  /*87b0*/  LDG.E R20, desc[UR6][R2.64+-0x60] ;  /* 0xffffa00602147981 */ /* 0x000f62000c1e1900 */
[----:B------:R-:W-:-:S02]  /*87c0*/  ISETP.NE.U32.AND.EX P5, PT, RZ, RZ, PT, P5 ;  /* 0x000000ffff00720c */ /* 0x000fc40003fa5150 */
[----:B------:R-:W-:Y:S02]  /*87d0*/  LOP3.LUT R9, R9, 0x1, RZ, 0xc0, !PT ;  /* 0x0000000109097812 */ /* 0x000fe400078ec0ff */
[----:B------:R-:W-:Y:S02]  /*87e0*/  IADD3 R19, PT, PT, -R19, 0x40, RZ ;  /* 0x0000004013137810 */ /* 0x000fe40007ffe1ff */
[----:B------:R-:W-:Y:S02]  /*87f0*/  ISETP.NE.U32.AND.EX P2, PT, RZ, RZ, PT, P2 ;  /* 0x000000ffff00720c */ /* 0x000fe40003f45120 */
[----:B------:R-:W-:Y:S02]  /*8800*/  ISETP.NE.U32.AND P4, PT, R9, 0x1, PT ;  /* 0x000000010900780c */ /* 0x000fe40003f85070 */
[----:B------:R-:W-:Y:S02]  /*8810*/  LOP3.LUT R4, R4, 0x1, RZ, 0xc0, !PT ;  /* 0x0000000104047812 */ /* 0x000fe400078ec0ff */
[----:B------:R-:W-:-:S02]  /*8820*/  SHF.R.U64 R9, R8, R19, R5 ;  /* 0x0000001308097219 */ /* 0x000fc40000001205 */
[----:B------:R-:W5:Y:S01]  /*8830*/  LDG.E R19, desc[UR6][R2.64+-0x64] ;  /* 0xffff9c0602137981 */ /* 0x000f62000c1e1900 */
[----:B------:R-:W-:Y:S02]  /*8840*/  ISETP.NE.U32.AND.EX P0, PT, RZ, RZ, PT, P0 ;  /* 0x000000ffff00720c */ /* 0x000fe40003f05100 */
[----:B------:R-:W-:Y:S02]  /*8850*/  IADD3 R0, PT, PT, -R0, 0x40, RZ ;  /* 0x0000004000007810 */ /* 0x000fe40007ffe1ff */
[----:B------:R-:W-:Y:S01]  /*8860*/  ISETP.NE.U32.AND P3, PT, R4, 0x1, PT ;  /* 0x000000010400780c */ /* 0x000fe20003f65070 */
[----:B------:R-:W-:Y:S01]  /*8870*/  IMAD.MOV.U32 R4, RZ, RZ, RZ ;  /* 0x000000ffff047224 */ /* 0x000fe200078e00ff */
[----:B------:R-:W-:Y:S01]  /*8880*/  LOP3.LUT R9, R9, 0x1, RZ, 0xc0, !PT ;  /* 0x0000000109097812 */ /* 0x000fe200078ec0ff */
[----:B------:R-:W-:Y:S01]  /*8890*/  @!P5 IMAD.MOV.U32 R4, RZ, RZ, 0x1 ;  /* 0x00000001ff04d424 */ /* 0x000fe200078e00ff */
[----:B------:R-:W-:Y:S02]  /*88a0*/  IADD3 R18, PT, PT, -R18, 0x40, RZ ;  /* 0x0000004012127810 */ /* 0x000fe40007ffe1ff */
[----:B------:R-:W-:-:S02]  /*88b0*/  SHF.R.U64 R0, R8, R0, R5 ;  /* 0x0000000008007219 */ /* 0x000fc40000001205 */
[----:B------:R-:W-:Y:S02]  /*88c0*/  ISETP.NE.U32.AND P5, PT, R9, 0x1, PT ;  /* 0x000000010900780c */ /* 0x000fe40003fa5070 */
[----:B------:R-:W-:Y:S02]  /*88d0*/  SHF.R.U64 R9, R8, R18, R5 ;  /* 0x0000001208097219 */ /* 0x000fe40000001205 */
[----:B------:R-:W-:Y:S01]  /*88e0*/  @!P2 LOP3.LUT R4, R4, 0x2, RZ, 0xfc, !PT ;  /* 0x000000020404a812 */ /* 0x000fe200078efcff */
[----:B------:R-:W5:Y:S01]  /*88f0*/  LDG.E R18, desc[UR6][R2.64+-0x68] ;  /* 0xffff980602127981 */ /* 0x000f62000c1e1900 */
[----:B------:R-:W-:Y:S02]  /*8900*/  LOP3.LUT R0, R0, 0x1, RZ, 0xc0, !PT ;  /* 0x0000000100007812 */ /* 0x000fe400078ec0ff */
[----:B------:R-:W-:Y:S02]  /*8910*/  @!P0 LOP3.LUT R4, R4, 0x4, RZ, 0xfc, !PT ;  /* 0x0000000404048812 */ /* 0x000fe400078efcff */
[----:B------:R-:W-:-:S02]  /*8920*/  ISETP.NE.U32.AND P0, PT, R0, 0x1, PT ;  /* 0x000000010000780c */ /* 0x000fc40003f05070 */
[----:B------:R-:W5:Y:S01]  /*8930*/  LDG.E R0, desc[UR6][R2.64+-0x6c] ;  /* 0xffff940602007981 */ /* 0x000f62000c1e1900 */
[----:B------:R-:W-:Y:S02]  /*8940*/  ISETP.NE.U32.AND.EX P1, PT, RZ, RZ, PT, P1 ;  /* 0x000000ffff00720c */ /* 0x000fe40003f25110 */
[----:B------:R-:W-:Y:S02]  /*8950*/  LOP3.LUT R9, R9, 0x1, RZ, 0xc0, !PT ;  /* 0x0000000109097812 */ /* 0x000fe400078ec0ff */
[----:B------:R-:W-:Y:S02]  /*8960*/  IADD3 R11, PT, PT, -R11, 0x40, RZ ;  /* 0x000000400b0b7810 */ /* 0x000fe40007ffe1ff */
[----:B------:R-:W-:Y:S02]  /*8970*/  ISETP.NE.U32.AND P2, PT, R9, 0x1, PT ;  /* 0x000000010900780c */ /* 0x000fe40003f45070 */
[----:B------:R-:W-:Y:S02]  /*8980*/  ISETP.NE.U32.AND.EX P4, PT, RZ, RZ, PT, P4 ;  /* 0x000000ffff00720c */ /* 0x000fe40003f85140 */
[----:B------:R-:W-:-:S02]  /*8990*/  SHF.R.U64 R9, R8, R11, R5 ;  /* 0x0000000b08097219 */ /* 0x000fc40000001205 */
[----:B------:R-:W-:Y:S02]  /*89a0*/  ISETP.NE.U32.AND.EX P6, PT, RZ, RZ, PT, P6 ;  /* 0x000000ffff00720c */ /* 0x000fe40003fc5160 */
[----:B------:R-:W-:Y:S02]  /*89b0*/  LOP3.LUT R9, R9, 0x1, RZ, 0xc0, !PT ;  /* 0x0000000109097812 */ /* 0x000fe400078ec0ff */
[----:B------:R-:W-:Y:S02]  /*89c0*/  IADD3 R24, PT, PT, -R24, 0x40, RZ ;  /* 0x0000004018187810 */ /* 0x000fe40007ffe1ff */
[----:B------:R-:W-:Y:S02]  /*89d0*/  @!P1 LOP3.LUT R4, R4, 0x8, RZ, 0xfc, !PT ;  /* 0x0000000804049812 */ /* 0x000fe400078efcff */
[----:B------:R-:W-:Y:S02]  /*89e0*/  ISETP.NE.U32.AND.EX P3, PT, RZ, RZ, PT, P3 ;  /* 0x000000ffff00720c */ /* 0x000fe40003f65130 */
[----:B------:R-:W-:-:S02]  /*89f0*/  IADD3 R23, PT, PT, -R23, 0x40, RZ ;  /* 0x0000004017177810 */ /* 0x000fc40007ffe1ff */
[----:B------:R-:W-:Y:S02]  /*8a00*/  ISETP.NE.U32.AND P1, PT, R9, 0x1, PT ;  /* 0x000000010900780c */ /* 0x000fe40003f25070 */
[C-C-:B------:R-:W-:Y:S02]  /*8a10*/  SHF.R.U64 R9, R8.reuse, R24, R5.reuse ;  /* 0x0000001808097219 */ /* 0x140fe40000001205 */
[----:B------:R-:W-:Y:S02]  /*8a20*/  IADD3 R25, PT, PT, -R25, 0x40, RZ ;  /* 0x0000004019197810 */ /* 0x000fe40007ffe1ff */
[----:B------:R-:W-:Y:S02]  /*8a30*/  SHF.R.U64 R11, R8, R23, R5 ;  /* 0x00000017080b7219 */ /* 0x000fe40000001205 */
[----:B------:R-:W-:Y:S02]  /*8a40*/  @!P4 LOP3.LUT R4, R4, 0x10, RZ, 0xfc, !PT ;  /* 0x000000100404c812 */ /* 0x000fe400078efcff */
[----:B------:R-:W-:-:S02]  /*8a50*/  LOP3.LUT R9, R9, 0x1, RZ, 0xc0, !PT ;  /* 0x0000000109097812 */ /* 0x000fc400078ec0ff */
[----:B------:R-:W-:Y:S02]  /*8a60*/  SHF.R.U64 R23, R8, R25, R5 ;  /* 0x0000001908177219 */ /* 0x000fe40000001205 */
[----:B------:R-:W-:Y:S02]  /*8a70*/  ISETP.NE.U32.AND.EX P5, PT, RZ, RZ, PT, P5 ;  /* 0x000000ffff00720c */ /* 0x000fe40003fa5150 */
[----:B------:R-:W-:Y:S02]  /*8a80*/  @!P6 LOP3.LUT R4, R4, 0x20, RZ, 0xfc, !PT ;  /* 0x000000200404e812 */ /* 0x000fe400078efcff */
[----:B------:R-:W-:Y:S02]  /*8a90*/  LOP3.LUT R23, R23, 0x1, RZ, 0xc0, !PT ;  /* 0x0000000117177812 */ /* 0x000fe400078ec0ff */
[----:B------:R-:W-:Y:S02]  /*8aa0*/  ISETP.NE.U32.AND P6, PT, R9, 0x1, PT ;  /* 0x000000010900780c */ /* 0x000fe40003fc5070 */
[----:B------:R-:W-:Y:S01]  /*8ab0*/  ISETP.NE.U32.AND.EX P2, PT, RZ, RZ, PT, P2 ;  /* 0x000000ffff00720c */ /* 0x000fe20003f45120 */
[----:B------:R-:W5:Y:S01]  /*8ac0*/  LDG.E R9, desc[UR6][R2.64+-0x70] ;  /* 0xffff900602097981 */ /* 0x000f62000c1e1900 */
[----:B------:R-:W-:-:S02]  /*8ad0*/  @!P3 LOP3.LUT R4, R4, 0x40, RZ, 0xfc, !PT ;  /* 0x000000400404b812 */ /* 0x000fc400078efcff */
[----:B------:R-:W-:Y:S02]  /*8ae0*/  ISETP.NE.U32.AND P3, PT, R23, 0x1, PT ;  /* 0x000000011700780c */ /* 0x000fe40003f65070 */
[----:B------:R-:W-:Y:S02]  /*8af0*/  LOP3.LUT R11, R11, 0x1, RZ, 0xc0, !PT ;  /* 0x000000010b0b7812 */ /* 0x000fe400078ec0ff */
[----:B------:R-:W-:Y:S02]  /*8b00*/  IADD3 R23, PT, PT, -R10, 0x40, RZ ;  /* 0x000000400a177810 */ /* 0x000fe40007ffe1ff */
[----:B------:R-:W-:Y:S01]  /*8b10*/  ISETP.NE.U32.AND.EX P0, PT, RZ, RZ, PT, P0 ;  /* 0x000000ffff00720c */ /* 0x000fe20003f05100 */
[----:B------:R-:W5:Y:S01]  /*8b20*/  LDG.E R10, desc[UR6][R2.64+-0x74] ;  /* 0xffff8c06020a7981 */ /* 0x000f62000c1e1900 */
[----:B------:R-:W-:Y:S02]  /*8b30*/  IADD3 R26, PT, PT, -R26, 0x40, RZ ;  /* 0x000000401a1a7810 */ /* 0x000fe40007ffe1ff */
[----:B------:R-:W-:-:S02]  /*8b40*/  ISETP.NE.U32.AND P4, PT, R11, 0x1, PT ;  /* 0x000000010b00780c */ /* 0x000fc40003f85070 */
[C-C-:B------:R-:W-:Y:S02]  /*8b50*/  SHF.R.U64 R23, R8.reuse, R23, R5.reuse ;  /* 0x0000001708177219 */ /* 0x140fe40000001205 */
[----:B------:R-:W-:Y:S02]  /*8b60*/  ISETP.NE.U32.AND.EX P1, PT, RZ, RZ, PT, P1 ;  /* 0x000000ffff00720c */ /* 0x000fe40003f25110 */
[----:B------:R-:W-:Y:S02]  /*8b70*/  SHF.R.U64 R11, R8, R26, R5 ;  /* 0x0000001a080b7219 */ /* 0x000fe40000001205 */
[----:B------:R-:W-:Y:S01]  /*8b80*/  @!P5 LOP3.LUT R4, R4, 0x80, RZ, 0xfc, !PT ;  /* 0x000000800404d812 */ /* 0x000fe200078efcff */
[----:B------:R-:W5:Y:S01]  /*8b90*/  LDG.E R26, desc[UR6][R2.64+-0xfc] ;  /* 0xffff0406021a7981 */ /* 0x000f62000c1e1900 */
[----:B------:R-:W-:Y:S02]  /*8ba0*/  IADD3 R12, PT, PT, -R12, 0x40, RZ ;  /* 0x000000400c0c7810 */ /* 0x000fe40007ffe1ff */
[----:B------:R-:W-:-:S02]  /*8bb0*/  IADD3 R14, PT, PT, -R14, 0x40, RZ ;  /* 0x000000400e0e7810 */ /* 0x000fc40007ffe1ff */
[----:B------:R-:W-:Y:S02]  /*8bc0*/  LOP3.LUT R24, R23, 0x1, RZ, 0xc0, !PT ;  /* 0x0000000117187812 */ /* 0x000fe400078ec0ff */
[----:B------:R-:W-:Y:S02]  /*8bd0*/  LOP3.LUT R11, R11, 0x1, RZ, 0xc0, !PT ;  /* 0x000000010b0b7812 */ /* 0x000fe400078ec0ff */
[--C-:B------:R-:W-:Y:S02]  /*8be0*/  SHF.R.U64 R23, R8, R12, R5.reuse ;  /* 0x0000000c08177219 */ /* 0x100fe40000001205 */
[----:B------:R-:W-:Y:S01]  /*8bf0*/  @!P2 LOP3.LUT R4, R4, 0x100, RZ, 0xfc, !PT ;  /* 0x000001000404a812 */ /* 0x000fe200078efcff */
[----:B------:R-:W5:Y:S01]  /*8c00*/  LDG.E R12, desc[UR6][R2.64+-0x7c] ;  /* 0xffff8406020c7981 */ /* 0x000f62000c1e1900 */
[----:B------:R-:W-:Y:S02]  /*8c10*/  SHF.R.U64 R14, R8, R14, R5 ;  /* 0x0000000e080e7219 */ /* 0x000fe40000001205 */
[----:B------:R-:W-:-:S02]  /*8c20*/  ISETP.NE.U32.AND.EX P4, PT, RZ, RZ, PT, P4 ;  /* 0x000000ffff00720c */ /* 0x000fc40003f85140 */
[----:B------:R-:W-:Y:S02]  /*8c30*/  LOP3.LUT R23, R23, 0x1, RZ, 0xc0, !PT ;  /* 0x0000000117177812 */ /* 0x000fe400078ec0ff */
[----:B------:R-:W-:Y:S02]  /*8c40*/  @!P0 LOP3.LUT R4, R4, 0x200, RZ, 0xfc, !PT ;  /* 0x0000020004048812 */ /* 0x000fe400078efcff */
[----:B------:R-:W-:Y:S02]  /*8c50*/  LOP3.LUT R14, R14, 0x1, RZ, 0xc0, !PT ;  /* 0x000000010e0e7812 */ /* 0x000fe400078ec0ff */
[----:B------:R-:W-:Y:S02]  /*8c60*/  ISETP.NE.U32.AND P5, PT, R11, 0x1, PT ;  /* 0x000000010b00780c */ /* 0x000fe40003fa5070 */
[----:B------:R-:W-:Y:S01]  /*8c70*/  ISETP.NE.U32.AND P2, PT, R24, 0x1, PT ;  /* 0x000000011800780c */ /* 0x000fe20003f45070 */
[----:B------:R-:W5:Y:S01]  /*8c80*/  LDG.E R11, desc[UR6][R2.64+-0x78] ;  /* 0xffff8806020b7981 */ /* 0x000f62000c1e1900 */
[----:B------:R-:W-:-:S02]  /*8c90*/  ISETP.NE.U32.AND.EX P6, PT, RZ, RZ, PT, P6 ;  /* 0x000000ffff00720c */ /* 0x000fc40003fc5160 */
[----:B------:R-:W-:Y:S02]  /*8ca0*/  ISETP.NE.U32.AND P0, PT, R23, 0x1, PT ;  /* 0x000000011700780c */ /* 0x000fe40003f05070 */
[----:B------:R-:W-:Y:S02]  /*8cb0*/  @!P1 LOP3.LUT R4, R4, 0x400, RZ, 0xfc, !PT ;  /* 0x0000040004049812 */ /* 0x000fe400078efcff */
[----:B------:R-:W-:Y:S02]  /*8cc0*/  ISETP.NE.U32.AND P1, PT, R14, 0x1, PT ;  /* 0x000000010e00780c */ /* 0x000fe40003f25070 */
[----:B------:R-:W5:Y:S01]  /*8cd0*/  LDG.E R14, desc[UR6][R2.64+-0x84] ;  /* 0xffff7c06020e7981 */ /* 0x000f62000c1e1900 */
[----:B------:R-:W-:Y:S02]  /*8ce0*/  ISETP.NE.U32.AND.EX P3, PT, RZ, RZ, PT, P3 ;  /* 0x000000ffff00720c */ /* 0x000fe40003f65130 */
[----:B------:R-:W-:Y:S02]  /*8cf0*/  @!P4 LOP3.LUT R4, R4, 0x800, RZ, 0xfc, !PT ;  /* 0x000008000404c812 */ /* 0x000fe400078efcff */
[----:B------:R-:W-:-:S02]  /*8d00*/  ISETP.NE.U32.AND.EX P5, PT, RZ, RZ, PT, P5 ;  /* 0x000000ffff00720c */ /* 0x000fc40003fa5150 */
[----:B------:R-:W-:Y:S02]  /*8d10*/  @!P6 LOP3.LUT R4, R4, 0x1000, RZ, 0xfc, !PT ;  /* 0x000010000404e812 */ /* 0x000fe400078efcff */
[----:B------:R-:W-:-:S05]  /*8d20*/  ISETP.NE.U32.AND.EX P2, PT, RZ, RZ, PT, P2 ;  /* 0x000000ffff00720c */ /* 0x000fca0003f45120 */
[----:B------:R-:W-:Y:S02]  /*8d30*/  @!P3 LOP3.LUT R4, R4, 0x2000, RZ, 0xfc, !PT ;  /* 0x000020000404b812 */ /* 0x000fe400078efcff */
[----:B------:R-:W-:Y:S02]  /*8d40*/  ISETP.NE.U32.AND.EX P0, PT, RZ, RZ, PT, P0 ;  /* 0x000000ffff00720c */ /* 0x000fe40003f05100 */
[----:B------:R-:W-:Y:S02]  /*8d50*/  @!P5 LOP3.LUT R4, R4, 0x4000, RZ, 0xfc, !PT ;  /* 0x000040000404d812 */ /* 0x000fe400078efcff */
[----:B------:R-:W-:Y:S02]  /*8d60*/  ISETP.NE.U32.AND.EX P1, PT, RZ, RZ, PT, P1 ;  /* 0x000000ffff00720c */ /* 0x000fe40003f25110 */
[----:B------:R-:W-:-:S07]  /*8d70*/  @!P2 LOP3.LUT R4, R4, 0x8000, RZ, 0xfc, !PT ;  /* 0x000080000404a812 */ /* 0x000fce00078efcff */
[----:B------:R-:W-:-:S04]  /*8d80*/  @!P0 LOP3.LUT R4, R4, 0x10000, RZ, 0xfc, !PT ;  /* 0x0001000004048812 */ /* 0x000fc800078efcff */
[----:B------:R-:W-:Y:S02]  /*8d90*/  @!P1 LOP3.LUT R4, R4, 0x20000, RZ, 0xfc, !PT ;  /* 0x0002000004049812 */ /* 0x000fe400078efcff */
[----:B---3--:R-:W-:-:S04]  /*8da0*/  IADD3 R13, PT, PT, -R13, 0x40, RZ ;  /* 0x000000400d0d7810 */ /* 0x008fc80007ffe1ff */
[----:B------:R-:W-:Y:S02]  /*8db0*/  SHF.R.U64 R24, R8, R13, R5 ;  /* 0x0000000d08187219 */ /* 0x000fe40000001205 */
[----:B------:R-:W3:Y:S02]  /*8dc0*/  LDG.E R13, desc[UR6][R2.64+-0x80] ;  /* 0xffff8006020d7981 */ /* 0x000ee4000c1e1900 */
[----:B------:R-:W-:-:S04]  /*8dd0*/  LOP3.LUT R24, R24, 0x1, RZ, 0xc0, !PT ;  /* 0x0000000118187812 */ /* 0x000fc800078ec0ff */
[----:B------:R-:W-:Y:S02]  /*8de0*/  ISETP.NE.U32.AND P4, PT, R24, 0x1, PT ;  /* 0x000000011800780c */ /* 0x000fe40003f85070 */
[----:B--2---:R-:W-:Y:S02]  /*8df0*/  IADD3 R23, PT, PT, -R15, 0x40, RZ ;  /* 0x000000400f177810 */ /* 0x004fe40007ffe1ff */
[----:B------:R-:W2:Y:S02]  /*8e00*/  LDG.E R15, desc[UR6][R2.64+-0x88] ;  /* 0xffff7806020f7981 */ /* 0x000ea4000c1e1900 */
[----:B------:R-:W-:-:S04]  /*8e10*/  SHF.R.U64 R23, R8, R23, R5 ;  /* 0x0000001708177219 */ /* 0x000fc80000001205 */
[----:B------:R-:W-:Y:S02]  /*8e20*/  LOP3.LUT R23, R23, 0x1, RZ, 0xc0, !PT ;  /* 0x0000000117177812 */ /* 0x000fe400078ec0ff */
[----:B----4-:R-:W-:-:S04]  /*8e30*/  IADD3 R16, PT, PT, -R16, 0x40, RZ ;  /* 0x0000004010107810 */ /* 0x010fc80007ffe1ff */
[----:B------:R-:W-:Y:S02]  /*8e40*/  SHF.R.U64 R24, R8, R16, R5 ;  /* 0x0000001008187219 */ /* 0x000fe40000001205 */
[----:B------:R-:W4:Y:S01]  /*8e50*/  LDG.E R16, desc[UR6][R2.64+-0x8c] ;  /* 0xffff740602107981 */ /* 0x000f22000c1e1900 */
[----:B------:R-:W-:Y:S02]  /*8e60*/  ISETP.NE.U32.AND P6, PT, R23, 0x1, PT ;  /* 0x000000011700780c */ /* 0x000fe40003fc5070 */
[----:B------:R-:W-:Y:S02]  /*8e70*/  LOP3.LUT R24, R24, 0x1, RZ, 0xc0, !PT ;  /* 0x0000000118187812 */ /* 0x000fe400078ec0ff */
[----:B-----5:R-:W-:Y:S02]  /*8e80*/  IADD3 R23, PT, PT, -R17, 0x40, RZ ;  /* 0x0000004011177810 */ /* 0x020fe40007ffe1ff */
[----:B------:R-:W5:Y:S01]  /*8e90*/  LDG.E R17, desc[UR6][R2.64+-0x90] ;  /* 0xffff700602117981 */ /* 0x000f62000c1e1900 */
[----:B------:R-:W-:-:S02]  /*8ea0*/  ISETP.NE.U32.AND P3, PT, R24, 0x1, PT ;  /* 0x000000011800780c */ /* 0x000fc40003f65070 */
[--C-:B------:R-:W-:Y:S02]  /*8eb0*/  SHF.R.U64 R24, R8, R23, R5.reuse ;  /* 0x0000001708187219 */ /* 0x100fe40000001205 */
[----:B------:R-:W-:Y:S02]  /*8ec0*/  IADD3 R23, PT, PT, -R22, 0x40, RZ ;  /* 0x0000004016177810 */ /* 0x000fe40007ffe1ff */
[----:B------:R-:W5:Y:S01]  /*8ed0*/  LDG.E R22, desc[UR6][R2.64+-0x94] ;  /* 0xffff6c0602167981 */ /* 0x000f62000c1e1900 */
[----:B------:R-:W-:Y:S02]  /*8ee0*/  LOP3.LUT R24, R24, 0x1, RZ, 0xc0, !PT ;  /* 0x0000000118187812 */ /* 0x000fe400078ec0ff */
[----:B------:R-:W-:Y:S02]  /*8ef0*/  SHF.R.U64 R23, R8, R23, R5 ;  /* 0x0000001708177219 */ /* 0x000fe40000001205 */
[----:B------:R-:W-:Y:S02]  /*8f00*/  ISETP.NE.U32.AND P5, PT, R24, 0x1, PT ;  /* 0x000000011800780c */ /* 0x000fe40003fa5070 */
[----:B------:R-:W-:-:S02]  /*8f10*/  LOP3.LUT R24, R23, 0x1, RZ, 0xc0, !PT ;  /* 0x0000000117187812 */ /* 0x000fc400078ec0ff */
[----:B------:R-:W-:Y:S02]  /*8f20*/  IADD3 R23, PT, PT, -R21, 0x40, RZ ;  /* 0x0000004015177810 */ /* 0x000fe40007ffe1ff */
[----:B------:R-:W5:Y:S01]  /*8f30*/  LDG.E R21, desc[UR6][R2.64+-0x98] ;  /* 0xffff680602157981 */ /* 0x000f62000c1e1900 */
[----:B------:R-:W-:Y:S02]  /*8f40*/  IADD3 R20, PT, PT, -R20, 0x40, RZ ;  /* 0x0000004014147810 */ /* 0x000fe40007ffe1ff */
[----:B------:R-:W-:Y:S02]  /*8f50*/  ISETP.NE.U32.AND P2, PT, R24, 0x1, PT ;  /* 0x000000011800780c */ /* 0x000fe40003f45070 */
[C-C-:B------:R-:W-:Y:S02]  /*8f60*/  SHF.R.U64 R24, R8.reuse, R20, R5.reuse ;  /* 0x0000001408187219 */ /* 0x140fe40000001205 */
[----:B------:R-:W5:Y:S01]  /*8f70*/  LDG.E R20, desc[UR6][R2.64+-0x9c] ;  /* 0xffff640602147981 */ /* 0x000f62000c1e1900 */
[----:B------:R-:W-:-:S02]  /*8f80*/  SHF.R.U64 R23, R8, R23, R5 ;  /* 0x0000001708177219 */ /* 0x000fc40000001205 */
[----:B------:R-:W-:Y:S02]  /*8f90*/  LOP3.LUT R24, R24, 0x1, RZ, 0xc0, !PT ;  /* 0x0000000118187812 */ /* 0x000fe400078ec0ff */
[----:B------:R-:W-:Y:S02]  /*8fa0*/  ISETP.NE.U32.AND.EX P4, PT, RZ, RZ, PT, P4 ;  /* 0x000000ffff00720c */ /* 0x000fe40003f85140 */
[----:B------:R-:W-:Y:S02]  /*8fb0*/  ISETP.NE.U32.AND P1, PT, R24, 0x1, PT ;  /* 0x000000011800780c */ /* 0x000fe40003f25070 */
[----:B------:R-:W-:Y:S02]  /*8fc0*/  IADD3 R24, PT, PT, -R19, 0x40, RZ ;  /* 0x0000004013187810 */ /* 0x000fe40007ffe1ff */
[----:B------:R-:W-:Y:S01]  /*8fd0*/  LOP3.LUT R25, R23, 0x1, RZ, 0xc0, !PT ;  /* 0x0000000117197812 */ /* 0x000fe200078ec0ff */
[----:B------:R-:W5:Y:S01]  /*8fe0*/  LDG.E R19, desc[UR6][R2.64+-0xa4] ;  /* 0xffff5c0602137981 */ /* 0x000f62000c1e1900 */
[----:B------:R-:W-:-:S03]  /*8ff0*/  SHF.R.U64 R24, R8, R24, R5 ;  /* 0x0000001808187219 */ /* 0x000fc60000001205 */
[----:B------:R-:W5:Y:S01]  /*9000*/  LDG.E R23, desc[UR6][R2.64+-0xa0] ;  /* 0xffff600602177981 */ /* 0x000f62000c1e1900 */
[----:B------:R-:W-:Y:S02]  /*9010*/  ISETP.NE.U32.AND P0, PT, R25, 0x1, PT ;  /* 0x000000011900780c */ /* 0x000fe40003f05070 */
[----:B------:R-:W-:Y:S02]  /*9020*/  LOP3.LUT R25, R24, 0x1, RZ, 0xc0, !PT ;  /* 0x0000000118197812 */ /* 0x000fe400078ec0ff */
[----:B------:R-:W-:Y:S01]  /*9030*/  ISETP.NE.U32.AND.EX P6, PT, RZ, RZ, PT, P6 ;  /* 0x000000ffff00720c */ /* 0x000fe20003fc5160 */
[----:B------:R-:W5:Y:S01]  /*9040*/  LDG.E R24, desc[UR6][R2.64+-0xa8] ;  /* 0xffff580602187981 */ /* 0x000f62000c1e1900 */
[----:B------:R-:W-:Y:S02]  /*9050*/  @!P4 LOP3.LUT R4, R4, 0x40000, RZ, 0xfc, !PT ;  /* 0x000400000404c812 */ /* 0x000fe400078efcff */
[----:B------:R-:W-:Y:S02]  /*9060*/  IADD3 R18, PT, PT, -R18, 0x40, RZ ;  /* 0x0000004012127810 */ /* 0x000fe40007ffe1ff */
[----:B------:R-:W-:-:S02]  /*9070*/  ISETP.NE.U32.AND P4, PT, R25, 0x1, PT ;  /* 0x000000011900780c */ /* 0x000fc40003f85070 */
[--C-:B------:R-:W-:Y:S02]  /*9080*/  SHF.R.U64 R25, R8, R18, R5.reuse ;  /* 0x0000001208197219 */ /* 0x100fe40000001205 */
[----:B------:R-:W-:Y:S01]  /*9090*/  ISETP.NE.U32.AND.EX P3, PT, RZ, RZ, PT, P3 ;  /* 0x000000ffff00720c */ /* 0x000fe20003f65130 */
[----:B------:R-:W5:Y:S01]  /*90a0*/  LDG.E R18, desc[UR6][R2.64+-0xac] ;  /* 0xffff540602127981 */ /* 0x000f62000c1e1900 */
[----:B------:R-:W-:Y:S02]  /*90b0*/  IADD3 R0, PT, PT, -R0, 0x40, RZ ;  /* 0x0000004000007810 */ /* 0x000fe40007ffe1ff */
[----:B------:R-:W-:Y:S02]  /*90c0*/  LOP3.LUT R25, R25, 0x1, RZ, 0xc0, !PT ;  /* 0x0000000119197812 */ /* 0x000fe400078ec0ff */
[----:B------:R-:W-:Y:S02]  /*90d0*/  SHF.R.U64 R0, R8, R0, R5 ;  /* 0x0000000008007219 */ /* 0x000fe40000001205 */
[----:B------:R-:W-:-:S02]  /*90e0*/  @!P6 LOP3.LUT R4, R4, 0x80000, RZ, 0xfc, !PT ;  /* 0x000800000404e812 */ /* 0x000fc400078efcff */
[----:B------:R-:W-:Y:S02]  /*90f0*/  ISETP.NE.U32.AND P6, PT, R25, 0x1, PT ;  /* 0x000000011900780c */ /* 0x000fe40003fc5070 */
[----:B------:R-:W-:Y:S01]  /*9100*/  LOP3.LUT R0, R0, 0x1, RZ, 0xc0, !PT ;  /* 0x0000000100007812 */ /* 0x000fe200078ec0ff */
[----:B------:R-:W5:Y:S01]  /*9110*/  LDG.E R25, desc[UR6][R2.64+-0xb0] ;  /* 0xffff500602197981 */ /* 0x000f62000c1e1900 */
[----:B------:R-:W-:Y:S02]  /*9120*/  @!P3 LOP3.LUT R4, R4, 0x100000, RZ, 0xfc, !PT ;  /* 0x001000000404b812 */ /* 0x000fe400078efcff */
[----:B------:R-:W-:Y:S02]  /*9130*/  ISETP.NE.U32.AND P3, PT, R0, 0x1, PT ;  /* 0x000000010000780c */ /* 0x000fe40003f65070 */
[----:B------:R-:W5:Y:S01]  /*9140*/  LDG.E R0, desc[UR6][R2.64+-0xb4] ;  /* 0xffff4c0602007981 */ /* 0x000f62000c1e1900 */
[----:B------:R-:W-:Y:S02]  /*9150*/  ISETP.NE.U32.AND.EX P5, PT, RZ, RZ, PT, P5 ;  /* 0x000000ffff00720c */ /* 0x000fe40003fa5150 */
[----:B------:R-:W-:-:S02]  /*9160*/  ISETP.NE.U32.AND.EX P2, PT, RZ, RZ, PT, P2 ;  /* 0x000000ffff00720c */ /* 0x000fc40003f45120 */
[----:B------:R-:W-:Y:S02]  /*9170*/  ISETP.NE.U32.AND.EX P0, PT, RZ, RZ, PT, P0 ;  /* 0x000000ffff00720c */ /* 0x000fe40003f05100 */
[----:B------:R-:W-:-:S07]  /*9180*/  ISETP.NE.U32.AND.EX P1, PT, RZ, RZ, PT, P1 ;  /* 0x000000ffff00720c */ /* 0x000fce0003f25110 */
[----:B------:R-:W-:Y:S02]  /*9190*/  @!P5 LOP3.LUT R4, R4, 0x200000, RZ, 0xfc, !PT ;  /* 0x002000000404d812 */ /* 0x000fe400078efcff */
[----:B------:R-:W-:-:S04]  /*91a0*/  IADD3 R9, PT, PT, -R9, 0x40, RZ ;  /* 0x0000004009097810 */ /* 0x000fc80007ffe1ff */
[----:B------:R-:W-:-:S04]  /*91b0*/  SHF.R.U64 R9, R8, R9, R5 ;  /* 0x0000000908097219 */ /* 0x000fc80000001205 */
[----:B------:R-:W-:Y:S02]  /*91c0*/  LOP3.LUT R9, R9, 0x1, RZ, 0xc0, !PT ;  /* 0x0000000109097812 */ /* 0x000fe400078ec0ff */
[----:B------:R-:W-:Y:S02]  /*91d0*/  IADD3 R10, PT, PT, -R10, 0x40, RZ ;  /* 0x000000400a0a7810 */ /* 0x000fe40007ffe1ff */
[----:B------:R-:W-:Y:S02]  /*91e0*/  ISETP.NE.U32.AND P5, PT, R9, 0x1, PT ;  /* 0x000000010900780c */ /* 0x000fe40003fa5070 */
[----:B------:R-:W-:Y:S02]  /*91f0*/  SHF.R.U64 R9, R8, R10, R5 ;  /* 0x0000000a08097219 */ /* 0x000fe40000001205 */
[----:B------:R-:W-:Y:S02]  /*9200*/  ISETP.NE.U32.AND.EX P4, PT, RZ, RZ, PT, P4 ;  /* 0x000000ffff00720c */ /* 0x000fe40003f85140 */
[----:B------:R-:W-:-:S02]  /*9210*/  LOP3.LUT R9, R9, 0x1, RZ, 0xc0, !PT ;  /* 0x0000000109097812 */ /* 0x000fc400078ec0ff */
[----:B------:R-:W-:Y:S02]  /*9220*/  @!P2 LOP3.LUT R4, R4, 0x400000, RZ, 0xfc, !PT ;  /* 0x004000000404a812 */ /* 0x000fe400078efcff */
[----:B------:R-:W-:Y:S02]  /*9230*/  ISETP.NE.U32.AND P2, PT, R9, 0x1, PT ;  /* 0x000000010900780c */ /* 0x000fe40003f45070 */
[----:B------:R-:W-:Y:S02]  /*9240*/  ISETP.NE.U32.AND.EX P6, PT, RZ, RZ, PT, P6 ;  /* 0x000000ffff00720c */ /* 0x000fe40003fc5160 */
[----:B------:R-:W-:Y:S02]  /*9250*/  @!P0 LOP3.LUT R4, R4, 0x800000, RZ, 0xfc, !PT ;  /* 0x0080000004048812 */ /* 0x000fe400078efcff */
[----:B------:R-:W-:-:S04]  /*9260*/  IADD3 R12, PT, PT, -R12, 0x40, RZ ;  /* 0x000000400c0c7810 */ /* 0x000fc80007ffe1ff */
[----:B------:R-:W-:Y:S02]  /*9270*/  SHF.R.U64 R9, R8, R12, R5 ;  /* 0x0000000c08097219 */ /* 0x000fe40000001205 */
[----:B------:R-:W-:Y:S02]  /*9280*/  ISETP.NE.U32.AND.EX P3, PT, RZ, RZ, PT, P3 ;  /* 0x000000ffff00720c */ /* 0x000fe40003f65130 */
[----:B------:R-:W-:-:S04]  /*9290*/  IADD3 R11, PT, PT, -R11, 0x40, RZ ;  /* 0x000000400b0b7810 */ /* 0x000fc80007ffe1ff */
[--C-:B------:R-:W-:Y:S02]  /*92a0*/  SHF.R.U64 R10, R8, R11, R5.reuse ;  /* 0x0000000b080a7219 */ /* 0x100fe40000001205 */
[----:B------:R-:W-:Y:S02]  /*92b0*/  IADD3 R14, PT, PT, -R14, 0x40, RZ ;  /* 0x000000400e0e7810 */ /* 0x000fe40007ffe1ff */
[----:B------:R-:W-:Y:S02]  /*92c0*/  LOP3.LUT R10, R10, 0x1, RZ, 0xc0, !PT ;  /* 0x000000010a0a7812 */ /* 0x000fe400078ec0ff */
[----:B------:R-:W-:Y:S02]  /*92d0*/  @!P1 LOP3.LUT R4, R4, 0x1000000, RZ, 0xfc, !PT ;  /* 0x0100000004049812 */ /* 0x000fe400078efcff */
[----:B------:R-:W-:Y:S02]  /*92e0*/  SHF.R.U64 R11, R8, R14, R5 ;  /* 0x0000000e080b7219 */ /* 0x000fe40000001205 */
[----:B------:R-:W-:-:S02]  /*92f0*/  LOP3.LUT R9, R9, 0x1, RZ, 0xc0, !PT ;  /* 0x0000000109097812 */ /* 0x000fc400078ec0ff */
[----:B------:R-:W-:Y:S02]  /*9300*/  ISETP.NE.U32.AND.EX P5, PT, RZ, RZ, PT, P5 ;  /* 0x000000ffff00720c */ /* 0x000fe40003fa5150 */
[----:B------:R-:W-:Y:S02]  /*9310*/  @!P4 LOP3.LUT R4, R4, 0x2000000, RZ, 0xfc, !PT ;  /* 0x020000000404c812 */ /* 0x000fe400078efcff */
[----:B------:R-:W-:Y:S02]  /*9320*/  LOP3.LUT R11, R11, 0x1, RZ, 0xc0, !PT ;  /* 0x000000010b0b7812 */ /* 0x000fe400078ec0ff */
[----:B------:R-:W-:Y:S02]  /*9330*/  ISETP.NE.U32.AND P0, PT, R10, 0x1, PT ;  /* 0x000000010a00780c */ /* 0x000fe40003f05070 */
[----:B------:R-:W5:Y:S01]  /*9340*/  LDG.E R10, desc[UR6][R2.64+-0xb8] ;  /* 0xffff4806020a7981 */ /* 0x000f62000c1e1900 */
[----:B------:R-:W-:Y:S02]  /*9350*/  ISETP.NE.U32.AND P1, PT, R9, 0x1, PT ;  /* 0x000000010900780c */ /* 0x000fe40003f25070 */
[----:B------:R-:W-:-:S02]  /*9360*/  @!P6 LOP3.LUT R4, R4, 0x4000000, RZ, 0xfc, !PT ;  /* 0x040000000404e812 */ /* 0x000fc400078efcff */
[----:B------:R-:W-:Y:S02]  /*9370*/  ISETP.NE.U32.AND P6, PT, R11, 0x1, PT ;  /* 0x000000010b00780c */ /* 0x000fe40003fc5070 */
[----:B------:R-:W5:Y:S01]  /*9380*/  LDG.E R11, desc[UR6][R2.64+-0xbc] ;  /* 0xffff4406020b7981 */ /* 0x000f62000c1e1900 */
[----:B------:R-:W-:Y:S02]  /*9390*/  @!P3 LOP3.LUT R4, R4, 0x8000000, RZ, 0xfc, !PT ;  /* 0x080000000404b812 */ /* 0x000fe400078efcff */
[----:B------:R-:W-:Y:S02]  /*93a0*/  ISETP.NE.U32.AND.EX P6, PT, RZ, RZ, PT, P6 ;  /* 0x000000ffff00720c */ /* 0x000fe40003fc5160 */
[----:B------:R-:W-:Y:S02]  /*93b0*/  @!P5 LOP3.LUT R4, R4, 0x10000000, RZ, 0xfc, !PT ;  /* 0x100000000404d812 */ /* 0x000fe400078efcff */
[----:B---3--:R-:W-:-:S04]  /*93c0*/  IADD3 R13, PT, PT, -R13, 0x40, RZ ;  /* 0x000000400d0d7810 */ /* 0x008fc80007ffe1ff */
[----:B------:R-:W-:Y:S02]  /*93d0*/  SHF.R.U64 R12, R8, R13, R5 ;  /* 0x0000000d080c7219 */ /* 0x000fe40000001205 */
[----:B------:R-:W3:Y:S02]  /*93e0*/  LDG.E R13, desc[UR6][R2.64+-0xc0] ;  /* 0xffff4006020d7981 */ /* 0x000ee4000c1e1900 */
[----:B------:R-:W-:-:S04]  /*93f0*/  LOP3.LUT R12, R12, 0x1, RZ, 0xc0, !PT ;  /* 0x000000010c0c7812 */ /* 0x000fc800078ec0ff */
[----:B------:R-:W-:Y:S02]  /*9400*/  ISETP.NE.U32.AND P4, PT, R12, 0x1, PT ;  /* 0x000000010c00780c */ /* 0x000fe40003f85070 */
[----:B------:R-:W3:Y:S01]  /*9410*/  LDG.E R12, desc[UR6][R2.64+-0xc4] ;  /* 0xffff3c06020c7981 */ /* 0x000ee2000c1e1900 */
[----:B--2---:R-:W-:Y:S02]  /*9420*/  IADD3 R15, PT, PT, -R15, 0x40, RZ ;  /* 0x000000400f0f7810 */ /* 0x004fe40007ffe1ff */
[----:B------:R-:W-:Y:S02]  /*9430*/  ISETP.NE.U32.AND.EX P4, PT, RZ, RZ, PT, P4 ;  /* 0x000000ffff00720c */ /* 0x000fe40003f85140 */
[----:B------:R-:W-:-:S04]  /*9440*/  SHF.R.U64 R9, R8, R15, R5 ;  /* 0x0000000f08097219 */ /* 0x000fc80000001205 */
[----:B------:R-:W-:Y:S02]  /*9450*/  LOP3.LUT R9, R9, 0x1, RZ, 0xc0, !PT ;  /* 0x0000000109097812 */ /* 0x000fe400078ec0ff */
[----:B----4-:R-:W-:-:S04]  /*9460*/  IADD3 R16, PT, PT, -R16, 0x40, RZ ;  /* 0x0000004010107810 */ /* 0x010fc80007ffe1ff */
[C-C-:B------:R-:W-:Y:S02]  /*9470*/  SHF.R.U64 R15, R8.reuse, R16, R5.reuse ;  /* 0x00000010080f7219 */ /* 0x140fe40000001205 */
[----:B-----5:R-:W-:Y:S01]  /*9480*/  IADD3 R17, PT, PT, -R17, 0x40, RZ ;  /* 0x0000004011117810 */ /* 0x020fe20007ffe1ff */
[----:B------:R-:W2:Y:S01]  /*9490*/  LDG.E R16, desc[UR6][R2.64+-0xd0] ;  /* 0xffff300602107981 */ /* 0x000ea2000c1e1900 */
[----:B------:R-:W-:Y:S02]  /*94a0*/  LOP3.LUT R15, R15, 0x1, RZ, 0xc0, !PT ;  /* 0x000000010f0f7812 */ /* 0x000fe400078ec0ff */
[----:B------:R-:W-:Y:S02]  /*94b0*/  SHF.R.U64 R14, R8, R17, R5 ;  /* 0x00000011080e7219 */ /* 0x000fe40000001205 */
[----:B------:R-:W-:Y:S02]  /*94c0*/  IADD3 R22, PT, PT, -R22, 0x40, RZ ;  /* 0x0000004016167810 */ /* 0x000fe40007ffe1ff */
[----:B------:R-:W-:Y:S01]  /*94d0*/  ISETP.NE.U32.AND P3, PT, R9, 0x1, PT ;  /* 0x000000010900780c */ /* 0x000fe20003f65070 */
[----:B------:R-:W-:Y:S01]  /*94e0*/  IMAD.MOV.U32 R9, RZ, RZ, RZ ;  /* 0x000000ffff097224 */ /* 0x000fe200078e00ff */
[----:B------:R-:W-:-:S02]  /*94f0*/  ISETP.NE.U32.AND P5, PT, R15, 0x1, PT ;  /* 0x000000010f00780c */ /* 0x000fc40003fa5070 */
[----:B------:R-:W-:Y:S02]  /*9500*/  LOP3.LUT R14, R14, 0x1, RZ, 0xc0, !PT ;  /* 0x000000010e0e7812 */ /* 0x000fe400078ec0ff */
[----:B------:R-:W-:Y:S02]  /*9510*/  SHF.R.U64 R15, R8, R22, R5 ;  /* 0x00000016080f7219 */ /* 0x000fe40000001205 */
[----:B------:R-:W-:Y:S02]  /*9520*/  @!P4 LOP3.LUT R9, R9, 0x1, RZ, 0xfc, !PT ;  /* 0x000000010909c812 */ /* 0x000fe400078efcff */
[----:B------:R-:W-:Y:S02]  /*9530*/  LOP3.LUT R15, R15, 0x1, RZ, 0xc0, !PT ;  /* 0x000000010f0f7812 */ /* 0x000fe400078ec0ff */
[----:B------:R-:W-:Y:S02]  /*9540*/  ISETP.NE.U32.AND.EX P3, PT, RZ, RZ, PT, P3 ;  /* 0x000000ffff00720c */ /* 0x000fe40003f65130 */
[----:B------:R-:W-:-:S02]  /*9550*/  ISETP.NE.U32.AND P4, PT, R14, 0x1, PT ;  /* 0x000000010e00780c */ /* 0x000fc40003f85070 */
[----:B------:R-:W-:Y:S01]  /*9560*/  IADD3 R21, PT, PT, -R21, 0x40, RZ ;  /* 0x0000004015157810 */ /* 0x000fe20007ffe1ff */
[----:B------:R-:W4:Y:S01]  /*9570*/  LDG.E R14, desc[UR6][R2.64+-0xc8] ;  /* 0xffff3806020e7981 */ /* 0x000f22000c1e1900 */
[----:B------:R-:W-:Y:S02]  /*9580*/  @!P6 LOP3.LUT R9, R9, 0x2, RZ, 0xfc, !PT ;  /* 0x000000020909e812 */ /* 0x000fe400078efcff */
[----:B------:R-:W-:Y:S02]  /*9590*/  ISETP.NE.U32.AND P6, PT, R15, 0x1, PT ;  /* 0x000000010f00780c */ /* 0x000fe40003fc5070 */
[----:B------:R-:W-:Y:S01]  /*95a0*/  SHF.R.U64 R17, R8, R21, R5 ;  /* 0x0000001508117219 */ /* 0x000fe20000001205 */
[----:B------:R-:W5:Y:S01]  /*95b0*/  LDG.E R15, desc[UR6][R2.64+-0xcc] ;  /* 0xffff3406020f7981 */ /* 0x000f62000c1e1900 */
[----:B------:R-:W-:Y:S02]  /*95c0*/  ISETP.NE.U32.AND.EX P5, PT, RZ, RZ, PT, P5 ;  /* 0x000000ffff00720c */ /* 0x000fe40003fa5150 */
[----:B------:R-:W-:-:S02]  /*95d0*/  IADD3 R20, PT, PT, -R20, 0x40, RZ ;  /* 0x0000004014147810 */ /* 0x000fc40007ffe1ff */
[----:B------:R-:W-:Y:S02]  /*95e0*/  LOP3.LUT R17, R17, 0x1, RZ, 0xc0, !PT ;  /* 0x0000000111117812 */ /* 0x000fe400078ec0ff */
[----:B------:R-:W-:Y:S02]  /*95f0*/  SHF.R.U64 R20, R8, R20, R5 ;  /* 0x0000001408147219 */ /* 0x000fe40000001205 */
[----:B------:R-:W-:Y:S02]  /*9600*/  ISETP.NE.U32.AND.EX P4, PT, RZ, RZ, PT, P4 ;  /* 0x000000ffff00720c */ /* 0x000fe40003f85140 */
[----:B------:R-:W-:Y:S02]  /*9610*/  @!P3 LOP3.LUT R9, R9, 0x4, RZ, 0xfc, !PT ;  /* 0x000000040909b812 */ /* 0x000fe400078efcff */
[----:B------:R-:W-:Y:S02]  /*9620*/  ISETP.NE.U32.AND P3, PT, R17, 0x1, PT ;  /* 0x000000011100780c */ /* 0x000fe40003f65070 */
[----:B------:R-:W-:Y:S01]  /*9630*/  LOP3.LUT R20, R20, 0x1, RZ, 0xc0, !PT ;  /* 0x0000000114147812 */ /* 0x000fe200078ec0ff */
[----:B------:R-:W5:Y:S01]  /*9640*/  LDG.E R17, desc[UR6][R2.64+-0xd4] ;  /* 0xffff2c0602117981 */ /* 0x000f62000c1e1900 */
[----:B------:R-:W-:-:S02]  /*9650*/  ISETP.NE.U32.AND.EX P6, PT, RZ, RZ, PT, P6 ;  /* 0x000000ffff00720c */ /* 0x000fc40003fc5160 */
[----:B------:R-:W-:Y:S02]  /*9660*/  IADD3 R23, PT, PT, -R23, 0x40, RZ ;  /* 0x0000004017177810 */ /* 0x000fe40007ffe1ff */
[----:B------:R-:W-:Y:S02]  /*9670*/  IADD3 R19, PT, PT, -R19, 0x40, RZ ;  /* 0x0000004013137810 */ /* 0x000fe40007ffe1ff */
[----:B------:R-:W-:Y:S02]  /*9680*/  @!P5 LOP3.LUT R9, R9, 0x8, RZ, 0xfc, !PT ;  /* 0x000000080909d812 */ /* 0x000fe400078efcff */
[--C-:B------:R-:W-:Y:S02]  /*9690*/  SHF.R.U64 R22, R8, R23, R5.reuse ;  /* 0x0000001708167219 */ /* 0x100fe40000001205 */
[----:B------:R-:W-:Y:S02]  /*96a0*/  ISETP.NE.U32.AND P5, PT, R20, 0x1, PT ;  /* 0x000000011400780c */ /* 0x000fe40003fa5070 */
[----:B------:R-:W-:Y:S01]  /*96b0*/  SHF.R.U64 R21, R8, R19, R5 ;  /* 0x0000001308157219 */ /* 0x000fe20000001205 */
[----:B------:R-:W5:Y:S01]  /*96c0*/  LDG.E R20, desc[UR6][R2.64+-0xd8] ;  /* 0xffff280602147981 */ /* 0x000f62000c1e1900 */
[----:B------:R-:W-:-:S02]  /*96d0*/  ISETP.NE.U32.AND.EX P3, PT, RZ, RZ, PT, P3 ;  /* 0x000000ffff00720c */ /* 0x000fc40003f65130 */
[----:B------:R-:W-:Y:S01]  /*96e0*/  LOP3.LUT R22, R22, 0x1, RZ, 0xc0, !PT ;  /* 0x0000000116167812 */ /* 0x000fe200078ec0ff */
[----:B------:R-:W5:Y:S01]  /*96f0*/  LDG.E R19, desc[UR6][R2.64+-0xdc] ;  /* 0xffff240602137981 */ /* 0x000f62000c1e1900 */
[----:B------:R-:W-:Y:S02]  /*9700*/  @!P4 LOP3.LUT R9, R9, 0x10, RZ, 0xfc, !PT ;  /* 0x000000100909c812 */ /* 0x000fe400078efcff */
[----:B------:R-:W-:Y:S02]  /*9710*/  LOP3.LUT R21, R21, 0x1, RZ, 0xc0, !PT ;  /* 0x0000000115157812 */ /* 0x000fe400078ec0ff */
[----:B------:R-:W-:Y:S02]  /*9720*/  IADD3 R24, PT, PT, -R24, 0x40, RZ ;  /* 0x0000004018187810 */ /* 0x000fe40007ffe1ff */
[----:B------:R-:W-:Y:S02]  /*9730*/  ISETP.NE.U32.AND P4, PT, R22, 0x1, PT ;  /* 0x000000011600780c */ /* 0x000fe40003f85070 */
[----:B------:R-:W-:-:S02]  /*9740*/  @!P6 LOP3.LUT R9, R9, 0x20, RZ, 0xfc, !PT ;  /* 0x000000200909e812 */ /* 0x000fc400078efcff */
[--C-:B------:R-:W-:Y:S02]  /*9750*/  SHF.R.U64 R23, R8, R24, R5.reuse ;  /* 0x0000001808177219 */ /* 0x100fe40000001205 */
[----:B------:R-:W-:Y:S02]  /*9760*/  ISETP.NE.U32.AND.EX P5, PT, RZ, RZ, PT, P5 ;  /* 0x000000ffff00720c */ /* 0x000fe40003fa5150 */
[----:B------:R-:W-:Y:S02]  /*9770*/  ISETP.NE.U32.AND P6, PT, R21, 0x1, PT ;  /* 0x000000011500780c */ /* 0x000fe40003fc5070 */
[----:B------:R-:W-:Y:S01]  /*9780*/  IADD3 R22, PT, PT, -R18, 0x40, RZ ;  /* 0x0000004012167810 */ /* 0x000fe20007ffe1ff */
[----:B------:R-:W5:Y:S01]  /*9790*/  LDG.E R21, desc[UR6][R2.64+-0xe0] ;  /* 0xffff200602157981 */ /* 0x000f62000c1e1900 */
[----:B------:R-:W-:Y:S02]  /*97a0*/  LOP3.LUT R23, R23, 0x1, RZ, 0xc0, !PT ;  /* 0x0000000117177812 */ /* 0x000fe400078ec0ff */
[----:B------:R-:W-:Y:S01]  /*97b0*/  SHF.R.U64 R22, R8, R22, R5 ;  /* 0x0000001608167219 */ /* 0x000fe20000001205 */
[----:B------:R-:W5:Y:S01]  /*97c0*/  LDG.E R18, desc[UR6][R2.64+-0xe4] ;  /* 0xffff1c0602127981 */ /* 0x000f62000c1e1900 */
[----:B------:R-:W-:-:S02]  /*97d0*/  @!P3 LOP3.LUT R9, R9, 0x40, RZ, 0xfc, !PT ;  /* 0x000000400909b812 */ /* 0x000fc400078efcff */
[----:B------:R-:W-:Y:S02]  /*97e0*/  ISETP.NE.U32.AND P3, PT, R23, 0x1, PT ;  /* 0x000000011700780c */ /* 0x000fe40003f65070 */
[----:B------:R-:W-:Y:S02]  /*97f0*/  LOP3.LUT R23, R22, 0x1, RZ, 0xc0, !PT ;  /* 0x0000000116177812 */ /* 0x000fe400078ec0ff */
[----:B------:R-:W-:Y:S01]  /*9800*/  ISETP.NE.U32.AND.EX P4, PT, RZ, RZ, PT, P4 ;  /* 0x000000ffff00720c */ /* 0x000fe20003f85140 */
[----:B------:R-:W5:Y:S01]  /*9810*/  LDG.E R22, desc[UR6][R2.64+-0xe8] ;  /* 0xffff180602167981 */ /* 0x000f62000c1e1900 */
[----:B------:R-:W-:Y:S02]  /*9820*/  IADD3 R25, PT, PT, -R25, 0x40, RZ ;  /* 0x0000004019197810 */ /* 0x000fe40007ffe1ff */
[----:B------:R-:W-:Y:S02]  /*9830*/  @!P5 LOP3.LUT R9, R9, 0x80, RZ, 0xfc, !PT ;  /* 0x000000800909d812 */ /* 0x000fe400078efcff */
[----:B------:R-:W-:-:S02]  /*9840*/  ISETP.NE.U32.AND P5, PT, R23, 0x1, PT ;  /* 0x000000011700780c */ /* 0x000fc40003fa5070 */
[--C-:B------:R-:W-:Y:S01]  /*9850*/  SHF.R.U64 R25, R8, R25, R5.reuse ;  /* 0x0000001908197219 */ /* 0x100fe20000001205 */
[----:B------:R-:W5:Y:S01]  /*9860*/  LDG.E R23, desc[UR6][R2.64+-0xec] ;  /* 0xffff140602177981 */ /* 0x000f62000c1e1900 */
[----:B------:R-:W-:Y:S02]  /*9870*/  ISETP.NE.U32.AND.EX P6, PT, RZ, RZ, PT, P6 ;  /* 0x000000ffff00720c */ /* 0x000fe40003fc5160 */
[----:B------:R-:W-:Y:S02]  /*9880*/  IADD3 R24, PT, PT, -R0, 0x40, RZ ;  /* 0x0000004000187810 */ /* 0x000fe40007ffe1ff */
[----:B------:R-:W-:Y:S01]  /*9890*/  LOP3.LUT R25, R25, 0x1, RZ, 0xc0, !PT ;  /* 0x0000000119197812 */ /* 0x000fe200078ec0ff */
[----:B------:R-:W5:Y:S01]  /*98a0*/  LDG.E R0, desc[UR6][R2.64+-0xf0] ;  /* 0xffff100602007981 */ /* 0x000f62000c1e1900 */
[----:B------:R-:W-:Y:S02]  /*98b0*/  SHF.R.U64 R24, R8, R24, R5 ;  /* 0x0000001808187219 */ /* 0x000fe40000001205 */
[----:B------:R-:W-:-:S02]  /*98c0*/  @!P4 LOP3.LUT R9, R9, 0x100, RZ, 0xfc, !PT ;  /* 0x000001000909c812 */ /* 0x000fc400078efcff */
[----:B------:R-:W-:Y:S02]  /*98d0*/  ISETP.NE.U32.AND P4, PT, R25, 0x1, PT ;  /* 0x000000011900780c */ /* 0x000fe40003f85070 */
[----:B------:R-:W-:Y:S01]  /*98e0*/  LOP3.LUT R24, R24, 0x1, RZ, 0xc0, !PT ;  /* 0x0000000118187812 */ /* 0x000fe200078ec0ff */
[----:B------:R-:W5:Y:S01]  /*98f0*/  LDG.E R25, desc[UR6][R2.64+-0xf4] ;  /* 0xffff0c0602197981 */ /* 0x000f62000c1e1900 */
[----:B------:R-:W-:Y:S02]  /*9900*/  @!P6 LOP3.LUT R9, R9, 0x200, RZ, 0xfc, !PT ;  /* 0x000002000909e812 */ /* 0x000fe400078efcff */
[----:B------:R-:W-:Y:S02]  /*9910*/  ISETP.NE.U32.AND P6, PT, R24, 0x1, PT ;  /* 0x000000011800780c */ /* 0x000fe40003fc5070 */
[----:B------:R1:W5:Y:S01]  /*9920*/  LDG.E R24, desc[UR6][R2.64+-0xf8] ;  /* 0xffff080602187981 */ /* 0x000362000c1e1900 */
[----:B------:R-:W-:Y:S02]  /*9930*/  ISETP.NE.U32.AND.EX P3, PT, RZ, RZ, PT, P3 ;  /* 0x000000ffff00720c */ /* 0x000fe40003f65130 */
[----:B------:R-:W-:-:S02]  /*9940*/  ISETP.NE.U32.AND.EX P5, PT, RZ, RZ, PT, P5 ;  /* 0x000000ffff00720c */ /* 0x000fc40003fa5150 */
[----:B------:R-:W-:Y:S02]  /*9950*/  ISETP.NE.U32.AND.EX P4, PT, RZ, RZ, PT, P4 ;  /* 0x000000ffff00720c */ /* 0x000fe40003f85140 */
[----:B------:R-:W-:-:S07]  /*9960*/  ISETP.NE.U32.AND.EX P6, PT, RZ, RZ, PT, P6 ;  /* 0x000000ffff00720c */ /* 0x000fce0003fc5160 */
[----:B------:R-:W-:-:S04]  /*9970*/  @!P3 LOP3.LUT R9, R9, 0x400, RZ, 0xfc, !PT ;  /* 0x000004000909b812 */ /* 0x000fc800078efcff */
[----:B------:R-:W-:-:S04]  /*9980*/  @!P5 LOP3.LUT R9, R9, 0x800, RZ, 0xfc, !PT ;  /* 0x000008000909d812 */ /* 0x000fc800078efcff */
[----:B------:R-:W-:-:S04]  /*9990*/  @!P4 LOP3.LUT R9, R9, 0x1000, RZ, 0xfc, !PT ;  /* 0x000010000909c812 */ /* 0x000fc800078efcff */
[----:B------:R-:W-:Y:S02]  /*99a0*/  @!P6 LOP3.LUT R9, R9, 0x2000, RZ, 0xfc, !PT ;  /* 0x000020000909e812 */ /* 0x000fe400078efcff */
[----:B------:R-:W-:-:S04]  /*99b0*/  IADD3 R10, PT, PT, -R10, 0x40, RZ ;  /* 0x000000400a0a7810 */ /* 0x000fc80007ffe1ff */
[--C-:B------:R-:W-:Y:S02]  /*99c0*/  SHF.R.U64 R10, R8, R10, R5.reuse ;  /* 0x0000000a080a7219 */ /* 0x100fe40000001205 */
[----:B------:R-:W-:Y:S02]  /*99d0*/  IADD3 R11, PT, PT, -R11, 0x40, RZ ;  /* 0x000000400b0b7810 */ /* 0x000fe40007ffe1ff */
[----:B------:R-:W-:Y:S02]  /*99e0*/  LOP3.LUT R10, R10, 0x1, RZ, 0xc0, !PT ;  /* 0x000000010a0a7812 */ /* 0x000fe400078ec0ff */
[----:B------:R-:W-:Y:S02]  /*99f0*/  SHF.R.U64 R11, R8, R11, R5 ;  /* 0x0000000b080b7219 */ /* 0x000fe40000001205 */
[----:B------:R-:W-:Y:S02]  /*9a00*/  ISETP.NE.U32.AND P3, PT, R10, 0x1, PT ;  /* 0x000000010a00780c */ /* 0x000fe40003f65070 */
[----:B-1----:R-:W-:-:S02]  /*9a10*/  LOP3.LUT R3, R11, 0x1, RZ, 0xc0, !PT ;  /* 0x000000010b037812 */ /* 0x002fc400078ec0ff */
[----:B------:R-:W-:Y:S02]  /*9a20*/  ISETP.NE.U32.AND.EX P3, PT, RZ, RZ, PT, P3 ;  /* 0x000000ffff00720c */ /* 0x000fe40003f65130 */
[----:B------:R-:W-:-:S04]  /*9a30*/  ISETP.NE.U32.AND P5, PT, R3, 0x1, PT ;  /* 0x000000010300780c */ /* 0x000fc80003fa5070 */
[----:B------:R-:W-:-:S07]  /*9a40*/  ISETP.NE.U32.AND.EX P5, PT, RZ, RZ, PT, P5 ;  /* 0x000000ffff00720c */ /* 0x000fce0003fa5150 */
[----:B------:R-:W-:-:S06]  /*9a50*/  @!P3 LOP3.LUT R9, R9, 0x4000, RZ, 0xfc, !PT ;  /* 0x000040000909b812 */ /* 0x000fcc00078efcff */
[----:B------:R-:W-:Y:S02]  /*9a60*/  @!P5 LOP3.LUT R9, R9, 0x8000, RZ, 0xfc, !PT ;  /* 0x000080000909d812 */ /* 0x000fe400078efcff */
[----:B---3--:R-:W-:-:S04]  /*9a70*/  IADD3 R13, PT, PT, -R13, 0x40, RZ ;  /* 0x000000400d0d7810 */ /* 0x008fc80007ffe1ff */
[--C-:B------:R-:W-:Y:S02]  /*9a80*/  SHF.R.U64 R2, R8, R13, R5.reuse ;  /* 0x0000000d08027219 */ /* 0x100fe40000001205 */
[----:B------:R-:W-:Y:S02]  /*9a90*/  IADD3 R12, PT, PT, -R12, 0x40, RZ ;  /* 0x000000400c0c7810 */ /* 0x000fe40007ffe1ff */
[----:B------:R-:W-:Y:S02]  /*9aa0*/  LOP3.LUT R2, R2, 0x1, RZ, 0xc0, !PT ;  /* 0x0000000102027812 */ /* 0x000fe400078ec0ff */
[----:B------:R-:W-:Y:S02]  /*9ab0*/  SHF.R.U64 R3, R8, R12, R5 ;  /* 0x0000000c08037219 */ /* 0x000fe40000001205 */
[----:B------:R-:W-:Y:S02]  /*9ac0*/  ISETP.NE.U32.AND P4, PT, R2, 0x1, PT ;  /* 0x000000010200780c */ /* 0x000fe40003f85070 */
[----:B------:R-:W-:-:S02]  /*9ad0*/  LOP3.LUT R3, R3, 0x1, RZ, 0xc0, !PT ;  /* 0x0000000103037812 */ /* 0x000fc400078ec0ff */
[----:B------:R-:W-:Y:S02]  /*9ae0*/  ISETP.NE.U32.AND.EX P4, PT, RZ, RZ, PT, P4 ;  /* 0x000000ffff00720c */ /* 0x000fe40003f85140 */
[----:B------:R-:W-:-:S04]  /*9af0*/  ISETP.NE.U32.AND P6, PT, R3, 0x1, PT ;  /* 0x000000010300780c */ /* 0x000fc80003fc5070 */
[----:B------:R-:W-:-:S07]  /*9b00*/  ISETP.NE.U32.AND.EX P6, PT, RZ, RZ, PT, P6 ;  /* 0x000000ffff00720c */ /* 0x000fce0003fc5160 */
[----:B------:R-:W-:Y:S02]  /*9b10*/  @!P4 LOP3.LUT R9, R9, 0x10000, RZ, 0xfc, !PT ;  /* 0x000100000909c812 */ /* 0x000fe400078efcff */
[----:B--2---:R-:W-:Y:S02]  /*9b20*/  IADD3 R16, PT, PT, -R16, 0x40, RZ ;  /* 0x0000004010107810 */ /* 0x004fe40007ffe1ff */
[----:B----4-:R-:W-:-:S04]  /*9b30*/  IADD3 R14, PT, PT, -R14, 0x40, RZ ;  /* 0x000000400e0e7810 */ /* 0x010fc80007ffe1ff */
[--C-:B------:R-:W-:Y:S02]  /*9b40*/  SHF.R.U64 R2, R8, R14, R5.reuse ;  /* 0x0000000e08027219 */ /* 0x100fe40000001205 */
[----:B-----5:R-:W-:Y:S02]  /*9b50*/  IADD3 R15, PT, PT, -R15, 0x40, RZ ;  /* 0x000000400f0f7810 */ /* 0x020fe40007ffe1ff */
[----:B------:R-:W-:Y:S02]  /*9b60*/  LOP3.LUT R2, R2, 0x1, RZ, 0xc0, !PT ;  /* 0x0000000102027812 */ /* 0x000fe400078ec0ff */
[----:B------:R-:W-:Y:S02]  /*9b70*/  SHF.R.U64 R3, R8, R15, R5 ;  /* 0x0000000f08037219 */ /* 0x000fe40000001205 */
[----:B------:R-:W-:Y:S02]  /*9b80*/  ISETP.NE.U32.AND P3, PT, R2, 0x1, PT ;  /* 0x000000010200780c */ /* 0x000fe40003f65070 */
[----:B------:R-:W-:-:S02]  /*9b90*/  LOP3.LUT R3, R3, 0x1, RZ, 0xc0, !PT ;  /* 0x0000000103037812 */ /* 0x000fc400078ec0ff */
[--C-:B------:R-:W-:Y:S02]  /*9ba0*/  SHF.R.U64 R2, R8, R16, R5.reuse ;  /* 0x0000001008027219 */ /* 0x100fe40000001205 */
[----:B------:R-:W-:Y:S02]  /*9bb0*/  ISETP.NE.U32.AND P5, PT, R3, 0x1, PT ;  /* 0x000000010300780c */ /* 0x000fe40003fa5070 */
[----:B------:R-:W-:Y:S02]  /*9bc0*/  IADD3 R17, PT, PT, -R17, 0x40, RZ ;  /* 0x0000004011117810 */ /* 0x000fe40007ffe1ff */
[----:B------:R-:W-:Y:S02]  /*9bd0*/  ISETP.NE.U32.AND.EX P3, PT, RZ, RZ, PT, P3 ;  /* 0x000000ffff00720c */ /* 0x000fe40003f65130 */
[----:B------:R-:W-:Y:S02]  /*9be0*/  LOP3.LUT R2, R2, 0x1, RZ, 0xc0, !PT ;  /* 0x0000000102027812 */ /* 0x000fe400078ec0ff */
[----:B------:R-:W-:-:S02]  /*9bf0*/  SHF.R.U64 R3, R8, R17, R5 ;  /* 0x0000001108037219 */ /* 0x000fc40000001205 */
[----:B------:R-:W-:Y:S02]  /*9c00*/  ISETP.NE.U32.AND.EX P5, PT, RZ, RZ, PT, P5 ;  /* 0x000000ffff00720c */ /* 0x000fe40003fa5150 */
[----:B------:R-:W-:Y:S02]  /*9c10*/  ISETP.NE.U32.AND P4, PT, R2, 0x1, PT ;  /* 0x000000010200780c */ /* 0x000fe40003f85070 */
[----:B------:R-:W-:Y:S02]  /*9c20*/  IADD3 R20, PT, PT, -R20, 0x40, RZ ;  /* 0x0000004014147810 */ /* 0x000fe40007ffe1ff */
[----:B------:R-:W-:Y:S02]  /*9c30*/  LOP3.LUT R3, R3, 0x1, RZ, 0xc0, !PT ;  /* 0x0000000103037812 */ /* 0x000fe400078ec0ff */
[----:B------:R-:W-:Y:S02]  /*9c40*/  IADD3 R19, PT, PT, -R19, 0x40, RZ ;  /* 0x0000004013137810 */ /* 0x000fe40007ffe1ff */
[----:B------:R-:W-:-:S02]  /*9c50*/  SHF.R.U64 R2, R8, R20, R5 ;  /* 0x0000001408027219 */ /* 0x000fc40000001205 */
[----:B------:R-:W-:Y:S02]  /*9c60*/  @!P6 LOP3.LUT R9, R9, 0x20000, RZ, 0xfc, !PT ;  /* 0x000200000909e812 */ /* 0x000fe400078efcff */
[----:B------:R-:W-:Y:S02]  /*9c70*/  ISETP.NE.U32.AND P6, PT, R3, 0x1, PT ;  /* 0x000000010300780c */ /* 0x000fe40003fc5070 */
[----:B------:R-:W-:Y:S02]  /*9c80*/  ISETP.NE.U32.AND.EX P4, PT, RZ, RZ, PT, P4 ;  /* 0x000000ffff00720c */ /* 0x000fe40003f85140 */
[----:B------:R-:W-:Y:S02]  /*9c90*/  LOP3.LUT R2, R2, 0x1, RZ, 0xc0, !PT ;  /* 0x0000000102027812 */ /* 0x000fe400078ec0ff */
[----:B------:R-:W-:Y:S02]  /*9ca0*/  SHF.R.U64 R3, R8, R19, R5 ;  /* 0x0000001308037219 */ /* 0x000fe40000001205 */
[----:B------:R-:W-:-:S02]  /*9cb0*/  @!P3 LOP3.LUT R9, R9, 0x40000, RZ, 0xfc, !PT ;  /* 0x000400000909b812 */ /* 0x000fc400078efcff */
[----:B------:R-:W-:Y:S02]  /*9cc0*/  ISETP.NE.U32.AND.EX P6, PT, RZ, RZ, PT, P6 ;  /* 0x000000ffff00720c */ /* 0x000fe40003fc5160 */
[----:B------:R-:W-:Y:S02]  /*9cd0*/  IADD3 R21, PT, PT, -R21, 0x40, RZ ;  /* 0x0000004015157810 */ /* 0x000fe40007ffe1ff */
[----:B------:R-:W-:Y:S02]  /*9ce0*/  ISETP.NE.U32.AND P3, PT, R2, 0x1, PT ;  /* 0x000000010200780c */ /* 0x000fe40003f65070 */
        /* <DEDUP_REMOVED lines=8> */
[----:B------:R-:W-:-:S02]  /*9d70*/  IADD3 R22, PT, PT, -R22, 0x40, RZ ;  /* 0x0000004016167810 */ /* 0x000fc40007ffe1ff */
[----:B------:R-:W-:Y:S02]  /*9d80*/  @!P4 LOP3.LUT R9, R9, 0x100000, RZ, 0xfc, !PT ;  /* 0x001000000909c812 */ /* 0x000fe400078efcff */
[----:B------:R-:W-:Y:S02]  /*9d90*/  ISETP.NE.U32.AND.EX P5, PT, RZ, RZ, PT, P5 ;  /* 0x000000ffff00720c */ /* 0x000fe40003fa5150 */
        /* <DEDUP_REMOVED lines=19> */
[----:B------:R-:W-:Y:S02]  /*9ed0*/  SHF.R.U64 R0, R8, R25, R5 ;  /* 0x0000001908007219 */ /* 0x000fe40000001205 */
[----:B------:R-:W-:Y:S02]  /*9ee0*/  LOP3.LUT R2, R2, 0x1, RZ, 0xc0, !PT ;  /* 0x0000000102027812 */ /* 0x000fe400078ec0ff */
[----:B------:R-:W-:-:S02]  /*9ef0*/  IADD3 R24, PT, PT, -R24, 0x40, RZ ;  /* 0x0000004018187810 */ /* 0x000fc40007ffe1ff */
[----:B------:R-:W-:Y:S02]  /*9f00*/  @!P4 LOP3.LUT R9, R9, 0x1000000, RZ, 0xfc, !PT ;  /* 0x010000000909c812 */ /* 0x000fe400078efcff */
[----:B------:R-:W-:Y:S02]  /*9f10*/  ISETP.NE.U32.AND.EX P5, PT, RZ, RZ, PT, P5 ;  /* 0x000000ffff00720c */ /* 0x000fe40003fa5150 */
[----:B------:R-:W-:Y:S02]  /*9f20*/  ISETP.NE.U32.AND P4, PT, R2, 0x1, PT ;  /* 0x000000010200780c */ /* 0x000fe40003f85070 */
[----:B------:R-:W-:Y:S02]  /*9f30*/  LOP3.LUT R0, R0, 0x1, RZ, 0xc0, !PT ;  /* 0x0000000100007812 */ /* 0x000fe400078ec0ff */
[----:B------:R-:W-:Y:S02]  /*9f40*/  SHF.R.U64 R2, R8, R24, R5 ;  /* 0x0000001808027219 */ /* 0x000fe40000001205 */
[----:B------:R-:W-:-:S02]  /*9f50*/  IADD3 R26, PT, PT, -R26, 0x40, RZ ;  /* 0x000000401a1a7810 */ /* 0x000fc40007ffe1ff */
[----:B------:R-:W-:Y:S02]  /*9f60*/  @!P6 LOP3.LUT R9, R9, 0x2000000, RZ, 0xfc, !PT ;  /* 0x020000000909e812 */ /* 0x000fe400078efcff */
[----:B------:R-:W-:Y:S02]  /*9f70*/  ISETP.NE.U32.AND P6, PT, R0, 0x1, PT ;  /* 0x000000010000780c */ /* 0x000fe40003fc5070 */
[----:B------:R-:W-:Y:S02]  /*9f80*/  ISETP.NE.U32.AND.EX P2, PT, RZ, RZ, PT, P2 ;  /* 0x000000ffff00720c */ /* 0x000fe40003f45120 */
[----:B------:R-:W-:Y:S02]  /*9f90*/  LOP3.LUT R2, R2, 0x1, RZ, 0xc0, !PT ;  /* 0x0000000102027812 */ /* 0x000fe400078ec0ff */
[----:B------:R-:W-:Y:S02]  /*9fa0*/  SHF.R.U64 R0, R8, R26, R5 ;  /* 0x0000001a08007219 */ /* 0x000fe40000001205 */
[----:B------:R-:W-:-:S02]  /*9fb0*/  ISETP.NE.U32.AND.EX P4, PT, RZ, RZ, PT, P4 ;  /* 0x000000ffff00720c */ /* 0x000fc40003f85140 */
[----:B------:R-:W-:Y:S02]  /*9fc0*/  @!P3 LOP3.LUT R9, R9, 0x4000000, RZ, 0xfc, !PT ;  /* 0x040000000909b812 */ /* 0x000fe400078efcff */
[----:B------:R-:W-:Y:S02]  /*9fd0*/  ISETP.NE.U32.AND.EX P0, PT, RZ, RZ, PT, P0 ;  /* 0x000000ffff00720c */ /* 0x000fe40003f05100 */
[----:B------:R-:W-:Y:S02]  /*9fe0*/  ISETP.NE.U32.AND P3, PT, R2, 0x1, PT ;  /* 0x000000010200780c */ /* 0x000fe40003f65070 */
[----:B------:R-:W-:Y:S02]  /*9ff0*/  LOP3.LUT R0, R0, 0x1, RZ, 0xc0, !PT ;  /* 0x0000000100007812 */ /* 0x000fe400078ec0ff */
[----:B------:R-:W-:Y:S02]  /*a000*/  ISETP.NE.U32.AND.EX P6, PT, RZ, RZ, PT, P6 ;  /* 0x000000ffff00720c */ /* 0x000fe40003fc5160 */
[----:B------:R-:W-:-:S02]  /*a010*/  @!P5 LOP3.LUT R9, R9, 0x8000000, RZ, 0xfc, !PT ;  /* 0x080000000909d812 */ /* 0x000fc400078efcff */
[----:B------:R-:W-:Y:S02]  /*a020*/  ISETP.NE.U32.AND.EX P1, PT, RZ, RZ, PT, P1 ;  /* 0x000000ffff00720c */ /* 0x000fe40003f25110 */
[----:B------:R-:W-:Y:S02]  /*a030*/  ISETP.NE.U32.AND P5, PT, R0, 0x1, PT ;  /* 0x000000010000780c */ /* 0x000fe40003fa5070 */
[----:B------:R-:W-:Y:S02]  /*a040*/  ISETP.NE.U32.AND.EX P3, PT, RZ, RZ, PT, P3 ;  /* 0x000000ffff00720c */ /* 0x000fe40003f65130 */
[----:B------:R-:W-:Y:S02]  /*a050*/  ISETP.NE.U32.AND.EX P5, PT, RZ, RZ, PT, P5 ;  /* 0x000000ffff00720c */ /* 0x000fe40003fa5150 */
[----:B------:R-:W-:Y:S02]  /*a060*/  @!P2 LOP3.LUT R4, R4, 0x20000000, RZ, 0xfc, !PT ;  /* 0x200000000404a812 */ /* 0x000fe400078efcff */
[----:B------:R-:W-:-:S02]  /*a070*/  @!P4 LOP3.LUT R9, R9, 0x10000000, RZ, 0xfc, !PT ;  /* 0x100000000909c812 */ /* 0x000fc400078efcff */
[----:B------:R-:W-:Y:S02]  /*a080*/  @!P0 LOP3.LUT R4, R4, 0x40000000, RZ, 0xfc, !PT ;  /* 0x4000000004048812 */ /* 0x000fe400078efcff */
[----:B------:R-:W-:Y:S02]  /*a090*/  @!P6 LOP3.LUT R9, R9, 0x20000000, RZ, 0xfc, !PT ;  /* 0x200000000909e812 */ /* 0x000fe400078efcff */
[----:B------:R-:W-:Y:S02]  /*a0a0*/  @!P1 LOP3.LUT R4, R4, 0x80000000, RZ, 0xfc, !PT ;  /* 0x8000000004049812 */ /* 0x000fe400078efcff */
[----:B------:R-:W-:Y:S02]  /*a0b0*/  @!P3 LOP3.LUT R9, R9, 0x40000000, RZ, 0xfc, !PT ;  /* 0x400000000909b812 */ /* 0x000fe400078efcff */
[----:B------:R-:W-:Y:S01]  /*a0c0*/  MOV R0, 0x0 ;  /* 0x0000000000007802 */ /* 0x000fe20000000f00 */
[----:B------:R-:W-:Y:S01]  /*a0d0*/  IMAD.MOV.U32 R8, RZ, RZ, R4 ;  /* 0x000000ffff087224 */ /* 0x000fe200078e0004 */
[----:B------:R-:W-:-:S02]  /*a0e0*/  @!P5 LOP3.LUT R9, R9, 0x80000000, RZ, 0xfc, !PT ;  /* 0x800000000909d812 */ /* 0x000fc400078efcff */
[----:B------:R1:W2:Y:S03]  /*a0f0*/  LDC.64 R2, c[0x4][R0] ;  /* 0x0100000000027b82 */ /* 0x0002a60000000a00 */
[----:B------:R1:W-:Y:S01]  /*a100*/  STL.64 [R1], R8 ;  /* 0x0000000801007387 */ /* 0x0003e20000100a00 */
[----:B0-----:R-:W-:Y:S02]  /*a110*/  IMAD.U32 R4, RZ, RZ, UR4 ;  /* 0x00000004ff047e24 */ /* 0x001fe4000f8e00ff */
[----:B------:R-:W-:-:S07]  /*a120*/  IMAD.U32 R5, RZ, RZ, UR5 ;  /* 0x00000005ff057e24 */ /* 0x000fce000f8e00ff */
[----:B------:R-:W-:-:S07]  /*a130*/  LEPC R20, `(.L_x_12) ;  /* 0x000000001014794e */ /* 0x000fce0000000000 */
[----:B-12---:R-:W-:Y:S05]  /*a140*/  CALL.ABS.NOINC R2 ;  /* 0x0000000002007343 */ /* 0x006fea0003c00000 */
.L_x_12:
[----:B------:R-:W-:Y:S05]  /*a150*/  EXIT ;  /* 0x000000000000794d */ /* 0x000fea0003800000 */
.L_x_13:
[----:B------:R-:W-:-:S00]  /*a160*/  BRA `(.L_x_13) ;  /* 0xfffffffc00fc7947 */ /* 0x000fc0000383ffff */
[----:B------:R-:W-:-:S00]  /*a170*/  NOP ;  /* 0x0000000000007918 */ /* 0x000fc00000000000 */
        /* <DEDUP_REMOVED lines=8> */
.L_x_14:


//--------------------- .nv.global.init           --------------------------
	.section	.nv.global.init,"aw",@progbits
.nv.global.init:
	.type		$str,@object
	.size		$str,(.L_0 - $str)
$str:
        /*0000*/ 	.byte	0x48, 0x65, 0x78, 0x20, 0x43, 0x69, 0x70, 0x68, 0x65, 0x72, 0x3a, 0x20, 0x25, 0x6c, 0x6c, 0x58
        /*0010*/ 	.byte	0x0a, 0x00
.L_0:


//--------------------- .nv.shared.reserved.0     --------------------------
	.section	.nv.shared.reserved.0,"aw",@nobits
	.weak		__nv_reservedSMEM_offset_0_alias
	.size		__nv_reservedSMEM_offset_0_alias, 0, 64
	.other		__nv_reservedSMEM_offset_0_alias,@"STO_CUDA_RESERVED_SHARED STV_DEFAULT"
__nv_reservedSMEM_offset_0_alias:
	.zero		0
	.zero		64


//--------------------- .nv.constant0._Z9cipherDESPyS_S_S_S_PiS0_S0_S0_S0_S0_S0_S_S_ --------------------------
	.section	.nv.constant0._Z9cipherDESPyS_S_S_S_PiS0_S0_S0_S0_S0_S0_S_S_,"a",@progbits
	.sectionflags	@""
	.align	4
.nv.constant0._Z9cipherDESPyS_S_S_S_PiS0_S0_S0_S0_S0_S0_S_S_:
	.zero		1008


//--------------------- SYMBOLS --------------------------

	.type		.nv.reservedSmem.offset0,@object
	.size		.nv.reservedSmem.offset0,0x4
	.type		vprintf,@function
